	.target	sm_90a

	.elftype	@"ET_EXEC"


//--------------------- .note.nv.tkinfo           --------------------------
	.section	.note.nv.tkinfo,"",@"SHT_NOTE"
	.sectionflags	@"SHF_NOTE_NV_TKINFO"
	.tkinfo
        /*0018*/ 	.word	0x00000002
        /*0030*/ 	.string	""
        /*0030*/ 	.string	"ptxas"
        /*0030*/ 	.string	"Cuda compilation tools, release 13.0, V13.0.88"
        /*0030*/ 	.string	"Build cuda_13.0.r13.0/compiler.36424714_0"
        /*0030*/ 	.string	"-arch sm_90a -m 64 "



//--------------------- .note.nv.cuinfo           --------------------------
	.section	.note.nv.cuinfo,"",@"SHT_NOTE"
	.sectionflags	@"SHF_NOTE_NV_CUINFO"
        /*0018*/ 	.short	0x0002
        /*001a*/ 	.short	0x005a
        /*001c*/ 	.short	0x0082
	.zero		2


//--------------------- .nv.info                  --------------------------
	.section	.nv.info,"",@"SHT_CUDA_INFO"
	.align	4


	//----- nvinfo : EIATTR_REGCOUNT
	.align		4
        /*0000*/ 	.byte	0x04, 0x2f
        /*0002*/ 	.short	(.L_15 - .L_14)
	.align		4
.L_14:
        /*0004*/ 	.word	index@(_ZN7cutlass13device_kernelINS_4gemm6kernel13GemmUniversalIN4cute5tupleIJiiiiEEENS1_10collective13CollectiveMmaINS1_34MainloopSm90TmaGmmaWarpSpecializedILi23ENS5_IJNS4_1CILi2EEENSA_ILi1EEESC_EEENS1_32KernelTmaWarpSpecializedPingpongEEENS5_IJNSA_ILi64EEENSA_ILi240EEENSA_ILi16EEEEEENS_10bfloat16_tENS5_IJlSC_lEEESK_SL_NS4_8TiledMMAINS4_8MMA_AtomIJNS4_4SM904GMMA27MMA_64x16x16_F32BF16BF16_SSILNSP_5MajorE0ELSR_0ELNSP_7ScaleInE1ELSS_1EEEEEENS4_6LayoutINS5_IJSC_SC_SC_EEENS5_IJNSA_ILi0EEESX_SX_EEEEENS5_IJNS4_10UnderscoreES10_S10_EEEEENS4_13SM90_TMA_LOADENS4_14ComposedLayoutINS4_7SwizzleILi1ELi4ELi3EEENS4_18smem_ptr_flag_bitsILi16EEENSV_INS5_IJNSA_ILi8EEESI_EEENS5_IJSI_SC_EEEEEEEvNS4_8identityENS4_23SM90_TMA_LOAD_MULTICASTES1D_vS1E_EENS_8epilogue10collective6detail29Sm90TmaWarpSpecializedAdapterINS1I_15DefaultEpilogueISK_SL_SL_NS1H_6thread17LinearCombinationISK_Li1EffLNS1M_9ScaleType4KindE0ELNS_15FloatRoundStyleE2ESK_EENS1_15EpilogueDefaultEEEEEvvEEEEvNT_6ParamsE)
        /*0008*/ 	.word	0x000000a8


	//----- nvinfo : EIATTR_FRAME_SIZE
	.align		4
.L_15:
        /*000c*/ 	.byte	0x04, 0x11
        /*000e*/ 	.short	(.L_17 - .L_16)
	.align		4
.L_16:
        /*0010*/ 	.word	index@(_ZN7cutlass13device_kernelINS_4gemm6kernel13GemmUniversalIN4cute5tupleIJiiiiEEENS1_10collective13CollectiveMmaINS1_34MainloopSm90TmaGmmaWarpSpecializedILi23ENS5_IJNS4_1CILi2EEENSA_ILi1EEESC_EEENS1_32KernelTmaWarpSpecializedPingpongEEENS5_IJNSA_ILi64EEENSA_ILi240EEENSA_ILi16EEEEEENS_10bfloat16_tENS5_IJlSC_lEEESK_SL_NS4_8TiledMMAINS4_8MMA_AtomIJNS4_4SM904GMMA27MMA_64x16x16_F32BF16BF16_SSILNSP_5MajorE0ELSR_0ELNSP_7ScaleInE1ELSS_1EEEEEENS4_6LayoutINS5_IJSC_SC_SC_EEENS5_IJNSA_ILi0EEESX_SX_EEEEENS5_IJNS4_10UnderscoreES10_S10_EEEEENS4_13SM90_TMA_LOADENS4_14ComposedLayoutINS4_7SwizzleILi1ELi4ELi3EEENS4_18smem_ptr_flag_bitsILi16EEENSV_INS5_IJNSA_ILi8EEESI_EEENS5_IJSI_SC_EEEEEEEvNS4_8identityENS4_23SM90_TMA_LOAD_MULTICASTES1D_vS1E_EENS_8epilogue10collective6detail29Sm90TmaWarpSpecializedAdapterINS1I_15DefaultEpilogueISK_SL_SL_NS1H_6thread17LinearCombinationISK_Li1EffLNS1M_9ScaleType4KindE0ELNS_15FloatRoundStyleE2ESK_EENS1_15EpilogueDefaultEEEEEvvEEEEvNT_6ParamsE)
        /*0014*/ 	.word	0x00000008


	//----- nvinfo : EIATTR_MIN_STACK_SIZE
	.align		4
.L_17:
        /*0018*/ 	.byte	0x04, 0x12
        /*001a*/ 	.short	(.L_19 - .L_18)
	.align		4
.L_18:
        /*001c*/ 	.word	index@(_ZN7cutlass13device_kernelINS_4gemm6kernel13GemmUniversalIN4cute5tupleIJiiiiEEENS1_10collective13CollectiveMmaINS1_34MainloopSm90TmaGmmaWarpSpecializedILi23ENS5_IJNS4_1CILi2EEENSA_ILi1EEESC_EEENS1_32KernelTmaWarpSpecializedPingpongEEENS5_IJNSA_ILi64EEENSA_ILi240EEENSA_ILi16EEEEEENS_10bfloat16_tENS5_IJlSC_lEEESK_SL_NS4_8TiledMMAINS4_8MMA_AtomIJNS4_4SM904GMMA27MMA_64x16x16_F32BF16BF16_SSILNSP_5MajorE0ELSR_0ELNSP_7ScaleInE1ELSS_1EEEEEENS4_6LayoutINS5_IJSC_SC_SC_EEENS5_IJNSA_ILi0EEESX_SX_EEEEENS5_IJNS4_10UnderscoreES10_S10_EEEEENS4_13SM90_TMA_LOADENS4_14ComposedLayoutINS4_7SwizzleILi1ELi4ELi3EEENS4_18smem_ptr_flag_bitsILi16EEENSV_INS5_IJNSA_ILi8EEESI_EEENS5_IJSI_SC_EEEEEEEvNS4_8identityENS4_23SM90_TMA_LOAD_MULTICASTES1D_vS1E_EENS_8epilogue10collective6detail29Sm90TmaWarpSpecializedAdapterINS1I_15DefaultEpilogueISK_SL_SL_NS1H_6thread17LinearCombinationISK_Li1EffLNS1M_9ScaleType4KindE0ELNS_15FloatRoundStyleE2ESK_EENS1_15EpilogueDefaultEEEEEvvEEEEvNT_6ParamsE)
        /*0020*/ 	.word	0x00000008
.L_19:


//--------------------- .nv.compat                --------------------------
	.section	.nv.compat,"",@"SHT_CUDA_COMPAT_INFO"
	.align	4
        /*0000*/ 	.byte	0x02, 0x09, 0x01, 0x00, 0x02, 0x02, 0x04, 0x00, 0x02, 0x05, 0x05, 0x00, 0x03, 0x07, 0x01, 0x01
        /*0010*/ 	.byte	0x02, 0x03, 0x01, 0x00, 0x02, 0x06, 0x01, 0x00, 0x04, 0x0b, 0x08, 0x00, 0x00, 0x00, 0x00, 0x00
        /*0020*/ 	.byte	0x00, 0x00, 0x00, 0x00


//--------------------- .nv.info._ZN7cutlass13device_kernelINS_4gemm6kernel13GemmUniversalIN4cute5tupleIJiiiiEEENS1_10collective13CollectiveMmaINS1_34MainloopSm90TmaGmmaWarpSpecializedILi23ENS5_IJNS4_1CILi2EEENSA_ILi1EEESC_EEENS1_32KernelTmaWarpSpecializedPingpongEEENS5_IJNSA_ILi64EEENSA_ILi240EEENSA_ILi16EEEEEENS_10bfloat16_tENS5_IJlSC_lEEESK_SL_NS4_8TiledMMAINS4_8MMA_AtomIJNS4_4SM904GMMA27MMA_64x16x16_F32BF16BF16_SSILNSP_5MajorE0ELSR_0ELNSP_7ScaleInE1ELSS_1EEEEEENS4_6LayoutINS5_IJSC_SC_SC_EEENS5_IJNSA_ILi0EEESX_SX_EEEEENS5_IJNS4_10UnderscoreES10_S10_EEEEENS4_13SM90_TMA_LOADENS4_14ComposedLayoutINS4_7SwizzleILi1ELi4ELi3EEENS4_18smem_ptr_flag_bitsILi16EEENSV_INS5_IJNSA_ILi8EEESI_EEENS5_IJSI_SC_EEEEEEEvNS4_8identityENS4_23SM90_TMA_LOAD_MULTICASTES1D_vS1E_EENS_8epilogue10collective6detail29Sm90TmaWarpSpecializedAdapterINS1I_15DefaultEpilogueISK_SL_SL_NS1H_6thread17LinearCombinationISK_Li1EffLNS1M_9ScaleType4KindE0ELNS_15FloatRoundStyleE2ESK_EENS1_15EpilogueDefaultEEEEEvvEEEEvNT_6ParamsE --------------------------
	.section	.nv.info._ZN7cutlass13device_kernelINS_4gemm6kernel13GemmUniversalIN4cute5tupleIJiiiiEEENS1_10collective13CollectiveMmaINS1_34MainloopSm90TmaGmmaWarpSpecializedILi23ENS5_IJNS4_1CILi2EEENSA_ILi1EEESC_EEENS1_32KernelTmaWarpSpecializedPingpongEEENS5_IJNSA_ILi64EEENSA_ILi240EEENSA_ILi16EEEEEENS_10bfloat16_tENS5_IJlSC_lEEESK_SL_NS4_8TiledMMAINS4_8MMA_AtomIJNS4_4SM904GMMA27MMA_64x16x16_F32BF16BF16_SSILNSP_5MajorE0ELSR_0ELNSP_7ScaleInE1ELSS_1EEEEEENS4_6LayoutINS5_IJSC_SC_SC_EEENS5_IJNSA_ILi0EEESX_SX_EEEEENS5_IJNS4_10UnderscoreES10_S10_EEEEENS4_13SM90_TMA_LOADENS4_14ComposedLayoutINS4_7SwizzleILi1ELi4ELi3EEENS4_18smem_ptr_flag_bitsILi16EEENSV_INS5_IJNSA_ILi8EEESI_EEENS5_IJSI_SC_EEEEEEEvNS4_8identityENS4_23SM90_TMA_LOAD_MULTICASTES1D_vS1E_EENS_8epilogue10collective6detail29Sm90TmaWarpSpecializedAdapterINS1I_15DefaultEpilogueISK_SL_SL_NS1H_6thread17LinearCombinationISK_Li1EffLNS1M_9ScaleType4KindE0ELNS_15FloatRoundStyleE2ESK_EENS1_15EpilogueDefaultEEEEEvvEEEEvNT_6ParamsE,"",@"SHT_CUDA_INFO"
	.sectionflags	@""
	.align	4


	//----- nvinfo : EIATTR_CUDA_API_VERSION
	.align		4
        /*0000*/ 	.byte	0x04, 0x37
        /*0002*/ 	.short	(.L_21 - .L_20)
.L_20:
        /*0004*/ 	.word	0x00000082


	//----- nvinfo : EIATTR_KPARAM_INFO
	.align		4
.L_21:
        /*0008*/ 	.byte	0x04, 0x17
        /*000a*/ 	.short	(.L_23 - .L_22)
.L_22:
        /*000c*/ 	.word	0x00000000
        /*0010*/ 	.short	0x0000
        /*0012*/ 	.short	0x0070
        /*0014*/ 	.byte	0x00, 0xf0, 0x01, 0x10


	//----- nvinfo : EIATTR_SPARSE_MMA_MASK
	.align		4
.L_23:
        /*0018*/ 	.byte	0x03, 0x50
        /*001a*/ 	.short	0x0000


	//----- nvinfo : EIATTR_MAXREG_COUNT
	.align		4
        /*001c*/ 	.byte	0x03, 0x1b
        /*001e*/ 	.short	0x00a8


	//----- nvinfo : EIATTR_NUM_BARRIERS
	.align		4
        /*0020*/ 	.byte	0x02, 0x4c
        /*0022*/ 	.byte	0x01
	.zero		1


	//----- nvinfo : EIATTR_EXTERNS
	.align		4
        /*0024*/ 	.byte	0x04, 0x0f
        /*0026*/ 	.short	(.L_25 - .L_24)


	//   ....[0]....
	.align		4
.L_24:
        /*0028*/ 	.word	index@(__assertfail)


	//----- nvinfo : EIATTR_ANNOTATIONS
	.align		4
.L_25:
        /*002c*/ 	.byte	0x04, 0x55
        /*002e*/ 	.short	(.L_27 - .L_26)


	//   ....[0]....
.L_26:
        /*0030*/ 	.word	0x00000001
        /*0034*/ 	.byte	0x40, 0x10, 0x00, 0x00, 0x01, 0x00, 0x00, 0x00, 0x00, 0xa9, 0x00, 0x00, 0x01, 0x00, 0x00, 0x00
        /*0044*/ 	.byte	0x70, 0xb5, 0x00, 0x00


	//----- nvinfo : EIATTR_MERCURY_ISA_VERSION
	.align		4
.L_27:
        /*0048*/ 	.byte	0x03, 0x5f
        /*004a*/ 	.short	0x0101


	//----- nvinfo : EIATTR_INT_WARP_WIDE_INSTR_OFFSETS
	.align		4
        /*004c*/ 	.byte	0x04, 0x31
        /*004e*/ 	.short	(.L_29 - .L_28)


	//   ....[0]....
.L_28:
        /*0050*/ 	.word	0x000007a0


	//   ....[1]....
        /*0054*/ 	.word	0x00000820


	//   ....[2]....
        /*0058*/ 	.word	0x00000920


	//   ....[3]....
        /*005c*/ 	.word	0x00000930


	//   ....[4]....
        /*0060*/ 	.word	0x00000950


	//   ....[5]....
        /*0064*/ 	.word	0x000009f0


	//   ....[6]....
        /*0068*/ 	.word	0x00000a00


	//   ....[7]....
        /*006c*/ 	.word	0x00000a50


	//   ....[8]....
        /*0070*/ 	.word	0x00002a70


	//----- nvinfo : EIATTR_COOP_GROUP_MASK_REGIDS
	.align		4
.L_29:
        /*0074*/ 	.byte	0x04, 0x29
        /*0076*/ 	.short	(.L_31 - .L_30)


	//   ....[0]....
.L_30:
        /*0078*/ 	.word	0xffffffff


	//   ....[1]....
        /*007c*/ 	.word	0xffffffff


	//   ....[2]....
        /*0080*/ 	.word	0xffffffff


	//   ....[3]....
        /*0084*/ 	.word	0xffffffff


	//   ....[4]....
        /*0088*/ 	.word	0xffffffff


	//   ....[5]....
        /*008c*/ 	.word	0xffffffff


	//   ....[6]....
        /*0090*/ 	.word	0xffffffff


	//----- nvinfo : EIATTR_COOP_GROUP_INSTR_OFFSETS
	.align		4
.L_31:
        /*0094*/ 	.byte	0x04, 0x28
        /*0096*/ 	.short	(.L_33 - .L_32)


	//   ....[0]....
.L_32:
        /*0098*/ 	.word	0x00000070


	//   ....[1]....
        /*009c*/ 	.word	0x00000080


	//   ....[2]....
        /*00a0*/ 	.word	0x00000140


	//   ....[3]....
        /*00a4*/ 	.word	0x00000580


	//   ....[4]....
        /*00a8*/ 	.word	0x000005c0


	//   ....[5]....
        /*00ac*/ 	.word	0x00000a40


	//   ....[6]....
        /*00b0*/ 	.word	0x00000be0


	//----- nvinfo : EIATTR_REG_RECONFIG
	.align		4
.L_33:
        /*00b4*/ 	.byte	0x01, 0x54
	.zero		2


	//----- nvinfo : EIATTR_SYSCALL_OFFSETS
	.align		4
        /*00b8*/ 	.byte	0x04, 0x46
        /*00ba*/ 	.short	(.L_35 - .L_34)


	//   ....[0]....
.L_34:
        /*00bc*/ 	.word	0x00001a70


	//----- nvinfo : EIATTR_MBARRIER_INSTR_OFFSETS
	.align		4
.L_35:
        /*00c0*/ 	.byte	0x04, 0x39
        /*00c2*/ 	.short	(.L_37 - .L_36)


	//   ....[0]....
.L_36:
        /*00c4*/ 	.word	0x00000280
        /*00c8*/ 	.word	0x000000ff
        /*00cc*/ 	.word	0x00000000
        /*00d0*/ 	.short	0x0100
        /*00d2*/ 	.byte	0x08
	.zero		1


	//   ....[1]....
        /*00d4*/ 	.word	0x00000290
        /*00d8*/ 	.word	0x000000ff
        /*00dc*/ 	.word	0x000000b8
        /*00e0*/ 	.short	0x0100
        /*00e2*/ 	.byte	0x08
	.zero		1


	//   ....[2]....
        /*00e4*/ 	.word	0x000002a0
        /*00e8*/ 	.word	0x000000ff
        /*00ec*/ 	.word	0x00000008
        /*00f0*/ 	.short	0x0100
        /*00f2*/ 	.byte	0x08
	.zero		1


	//   ....[3]....
        /*00f4*/ 	.word	0x000002b0
        /*00f8*/ 	.word	0x000000ff
        /*00fc*/ 	.word	0x000000c0
        /*0100*/ 	.short	0x0100
        /*0102*/ 	.byte	0x08
	.zero		1


	//   ....[4]....
        /*0104*/ 	.word	0x000002c0
        /*0108*/ 	.word	0x000000ff
        /*010c*/ 	.word	0x00000010
        /*0110*/ 	.short	0x0100
        /*0112*/ 	.byte	0x08
	.zero		1


	//   ....[5]....
        /*0114*/ 	.word	0x000002d0
        /*0118*/ 	.word	0x000000ff
        /*011c*/ 	.word	0x000000c8
        /*0120*/ 	.short	0x0100
        /*0122*/ 	.byte	0x08
	.zero		1


	//   ....[6]....
        /*0124*/ 	.word	0x000002e0
        /*0128*/ 	.word	0x000000ff
        /*012c*/ 	.word	0x00000018
        /*0130*/ 	.short	0x0100
        /*0132*/ 	.byte	0x08
	.zero		1


	//   ....[7]....
        /*0134*/ 	.word	0x000002f0
        /*0138*/ 	.word	0x000000ff
        /*013c*/ 	.word	0x000000d0
        /*0140*/ 	.short	0x0100
        /*0142*/ 	.byte	0x08
	.zero		1


	//   ....[8]....
        /*0144*/ 	.word	0x00000300
        /*0148*/ 	.word	0x000000ff
        /*014c*/ 	.word	0x00000020
        /*0150*/ 	.short	0x0100
        /*0152*/ 	.byte	0x08
	.zero		1


	//   ....[9]....
        /*0154*/ 	.word	0x00000310
        /*0158*/ 	.word	0x000000ff
        /*015c*/ 	.word	0x000000d8
        /*0160*/ 	.short	0x0100
        /*0162*/ 	.byte	0x08
	.zero		1


	//   ....[10]....
        /*0164*/ 	.word	0x00000320
        /*0168*/ 	.word	0x000000ff
        /*016c*/ 	.word	0x00000028
        /*0170*/ 	.short	0x0100
        /*0172*/ 	.byte	0x08
	.zero		1


	//   ....[11]....
        /*0174*/ 	.word	0x00000330
        /*0178*/ 	.word	0x000000ff
        /*017c*/ 	.word	0x000000e0
        /*0180*/ 	.short	0x0100
        /*0182*/ 	.byte	0x08
	.zero		1


	//   ....[12]....
        /*0184*/ 	.word	0x00000340
        /*0188*/ 	.word	0x000000ff
        /*018c*/ 	.word	0x00000030
        /*0190*/ 	.short	0x0100
        /*0192*/ 	.byte	0x08
	.zero		1


	//   ....[13]....
        /*0194*/ 	.word	0x00000350
        /*0198*/ 	.word	0x000000ff
        /*019c*/ 	.word	0x000000e8
        /*01a0*/ 	.short	0x0100
        /*01a2*/ 	.byte	0x08
	.zero		1


	//   ....[14]....
        /*01a4*/ 	.word	0x00000360
        /*01a8*/ 	.word	0x000000ff
        /*01ac*/ 	.word	0x00000038
        /*01b0*/ 	.short	0x0100
        /*01b2*/ 	.byte	0x08
	.zero		1


	//   ....[15]....
        /*01b4*/ 	.word	0x00000370
        /*01b8*/ 	.word	0x000000ff
        /*01bc*/ 	.word	0x000000f0
        /*01c0*/ 	.short	0x0100
        /*01c2*/ 	.byte	0x08
	.zero		1


	//   ....[16]....
        /*01c4*/ 	.word	0x00000380
        /*01c8*/ 	.word	0x000000ff
        /*01cc*/ 	.word	0x00000040
        /*01d0*/ 	.short	0x0100
        /*01d2*/ 	.byte	0x08
	.zero		1


	//   ....[17]....
        /*01d4*/ 	.word	0x00000390
        /*01d8*/ 	.word	0x000000ff
        /*01dc*/ 	.word	0x000000f8
        /*01e0*/ 	.short	0x0100
        /*01e2*/ 	.byte	0x08
	.zero		1


	//   ....[18]....
        /*01e4*/ 	.word	0x000003a0
        /*01e8*/ 	.word	0x000000ff
        /*01ec*/ 	.word	0x00000048
        /*01f0*/ 	.short	0x0100
        /*01f2*/ 	.byte	0x08
	.zero		1


	//   ....[19]....
        /*01f4*/ 	.word	0x000003b0
        /*01f8*/ 	.word	0x000000ff
        /*01fc*/ 	.word	0x00000100
        /*0200*/ 	.short	0x0100
        /*0202*/ 	.byte	0x08
	.zero		1


	//   ....[20]....
        /*0204*/ 	.word	0x000003c0
        /*0208*/ 	.word	0x000000ff
        /*020c*/ 	.word	0x00000050
        /*0210*/ 	.short	0x0100
        /*0212*/ 	.byte	0x08
	.zero		1


	//   ....[21]....
        /*0214*/ 	.word	0x000003d0
        /*0218*/ 	.word	0x000000ff
        /*021c*/ 	.word	0x00000108
        /*0220*/ 	.short	0x0100
        /*0222*/ 	.byte	0x08
	.zero		1


	//   ....[22]....
        /*0224*/ 	.word	0x000003e0
        /*0228*/ 	.word	0x000000ff
        /*022c*/ 	.word	0x00000058
        /*0230*/ 	.short	0x0100
        /*0232*/ 	.byte	0x08
	.zero		1


	//   ....[23]....
        /*0234*/ 	.word	0x000003f0
        /*0238*/ 	.word	0x000000ff
        /*023c*/ 	.word	0x00000110
        /*0240*/ 	.short	0x0100
        /*0242*/ 	.byte	0x08
	.zero		1


	//   ....[24]....
        /*0244*/ 	.word	0x00000400
        /*0248*/ 	.word	0x000000ff
        /*024c*/ 	.word	0x00000060
        /*0250*/ 	.short	0x0100
        /*0252*/ 	.byte	0x08
	.zero		1


	//   ....[25]....
        /*0254*/ 	.word	0x00000410
        /*0258*/ 	.word	0x000000ff
        /*025c*/ 	.word	0x00000118
        /*0260*/ 	.short	0x0100
        /*0262*/ 	.byte	0x08
	.zero		1


	//   ....[26]....
        /*0264*/ 	.word	0x00000420
        /*0268*/ 	.word	0x000000ff
        /*026c*/ 	.word	0x00000068
        /*0270*/ 	.short	0x0100
        /*0272*/ 	.byte	0x08
	.zero		1


	//   ....[27]....
        /*0274*/ 	.word	0x00000430
        /*0278*/ 	.word	0x000000ff
        /*027c*/ 	.word	0x00000120
        /*0280*/ 	.short	0x0100
        /*0282*/ 	.byte	0x08
	.zero		1


	//   ....[28]....
        /*0284*/ 	.word	0x00000440
        /*0288*/ 	.word	0x000000ff
        /*028c*/ 	.word	0x00000070
        /*0290*/ 	.short	0x0100
        /*0292*/ 	.byte	0x08
	.zero		1


	//   ....[29]....
        /*0294*/ 	.word	0x00000450
        /*0298*/ 	.word	0x000000ff
        /*029c*/ 	.word	0x00000128
        /*02a0*/ 	.short	0x0100
        /*02a2*/ 	.byte	0x08
	.zero		1


	//   ....[30]....
        /*02a4*/ 	.word	0x00000460
        /*02a8*/ 	.word	0x000000ff
        /*02ac*/ 	.word	0x00000078
        /*02b0*/ 	.short	0x0100
        /*02b2*/ 	.byte	0x08
	.zero		1


	//   ....[31]....
        /*02b4*/ 	.word	0x00000470
        /*02b8*/ 	.word	0x000000ff
        /*02bc*/ 	.word	0x00000130
        /*02c0*/ 	.short	0x0100
        /*02c2*/ 	.byte	0x08
	.zero		1


	//   ....[32]....
        /*02c4*/ 	.word	0x00000480
        /*02c8*/ 	.word	0x000000ff
        /*02cc*/ 	.word	0x00000080
        /*02d0*/ 	.short	0x0100
        /*02d2*/ 	.byte	0x08
	.zero		1


	//   ....[33]....
        /*02d4*/ 	.word	0x00000490
        /*02d8*/ 	.word	0x000000ff
        /*02dc*/ 	.word	0x00000138
        /*02e0*/ 	.short	0x0100
        /*02e2*/ 	.byte	0x08
	.zero		1


	//   ....[34]....
        /*02e4*/ 	.word	0x000004a0
        /*02e8*/ 	.word	0x000000ff
        /*02ec*/ 	.word	0x00000088
        /*02f0*/ 	.short	0x0100
        /*02f2*/ 	.byte	0x08
	.zero		1


	//   ....[35]....
        /*02f4*/ 	.word	0x000004b0
        /*02f8*/ 	.word	0x000000ff
        /*02fc*/ 	.word	0x00000140
        /*0300*/ 	.short	0x0100
        /*0302*/ 	.byte	0x08
	.zero		1


	//   ....[36]....
        /*0304*/ 	.word	0x000004c0
        /*0308*/ 	.word	0x000000ff
        /*030c*/ 	.word	0x00000090
        /*0310*/ 	.short	0x0100
        /*0312*/ 	.byte	0x08
	.zero		1


	//   ....[37]....
        /*0314*/ 	.word	0x000004d0
        /*0318*/ 	.word	0x000000ff
        /*031c*/ 	.word	0x00000148
        /*0320*/ 	.short	0x0100
        /*0322*/ 	.byte	0x08
	.zero		1


	//   ....[38]....
        /*0324*/ 	.word	0x000004e0
        /*0328*/ 	.word	0x000000ff
        /*032c*/ 	.word	0x00000098
        /*0330*/ 	.short	0x0100
        /*0332*/ 	.byte	0x08
	.zero		1


	//   ....[39]....
        /*0334*/ 	.word	0x000004f0
        /*0338*/ 	.word	0x000000ff
        /*033c*/ 	.word	0x00000150
        /*0340*/ 	.short	0x0100
        /*0342*/ 	.byte	0x08
	.zero		1


	//   ....[40]....
        /*0344*/ 	.word	0x00000500
        /*0348*/ 	.word	0x000000ff
        /*034c*/ 	.word	0x000000a0
        /*0350*/ 	.short	0x0100
        /*0352*/ 	.byte	0x08
	.zero		1


	//   ....[41]....
        /*0354*/ 	.word	0x00000510
        /*0358*/ 	.word	0x000000ff
        /*035c*/ 	.word	0x00000158
        /*0360*/ 	.short	0x0100
        /*0362*/ 	.byte	0x08
	.zero		1


	//   ....[42]....
        /*0364*/ 	.word	0x00000520
        /*0368*/ 	.word	0x000000ff
        /*036c*/ 	.word	0x000000a8
        /*0370*/ 	.short	0x0100
        /*0372*/ 	.byte	0x08
	.zero		1


	//   ....[43]....
        /*0374*/ 	.word	0x00000530
        /*0378*/ 	.word	0x000000ff
        /*037c*/ 	.word	0x00000160
        /*0380*/ 	.short	0x0100
        /*0382*/ 	.byte	0x08
	.zero		1


	//   ....[44]....
        /*0384*/ 	.word	0x00000540
        /*0388*/ 	.word	0x000000ff
        /*038c*/ 	.word	0x000000b0
        /*0390*/ 	.short	0x0100
        /*0392*/ 	.byte	0x08
	.zero		1


	//   ....[45]....
        /*0394*/ 	.word	0x00000550
        /*0398*/ 	.word	0x000000ff
        /*039c*/ 	.word	0x00000168
        /*03a0*/ 	.short	0x0100
        /*03a2*/ 	.byte	0x08
	.zero		1


	//   ....[46]....
        /*03a4*/ 	.word	0x00000a80
        /*03a8*/ 	.word	0x000000ff
        /*03ac*/ 	.word	0x000001a0
        /*03b0*/ 	.short	0x0100
        /*03b2*/ 	.byte	0x08
	.zero		1


	//   ....[47]....
        /*03b4*/ 	.word	0x00000b10
        /*03b8*/ 	.word	0x000000ff
        /*03bc*/ 	.word	0x000001a8
        /*03c0*/ 	.short	0x0100
        /*03c2*/ 	.byte	0x08
	.zero		1


	//   ....[48]....
        /*03c4*/ 	.word	0x00000b60
        /*03c8*/ 	.word	0x000000ff
        /*03cc*/ 	.word	0x00000180
        /*03d0*/ 	.short	0x0100
        /*03d2*/ 	.byte	0x09
	.zero		1


	//   ....[49]....
        /*03d4*/ 	.word	0x00000b70
        /*03d8*/ 	.word	0x000000ff
        /*03dc*/ 	.word	0x00000188
        /*03e0*/ 	.short	0x0100
        /*03e2*/ 	.byte	0x09
	.zero		1


	//   ....[50]....
        /*03e4*/ 	.word	0x00000b80
        /*03e8*/ 	.word	0x000000ff
        /*03ec*/ 	.word	0x00000190
        /*03f0*/ 	.short	0x0100
        /*03f2*/ 	.byte	0x09
	.zero		1


	//   ....[51]....
        /*03f4*/ 	.word	0x00000b90
        /*03f8*/ 	.word	0x000000ff
        /*03fc*/ 	.word	0x00000198
        /*0400*/ 	.short	0x0100
        /*0402*/ 	.byte	0x09
	.zero		1


	//   ....[52]....
        /*0404*/ 	.word	0x00001950
        /*0408*/ 	.word	0x00000097
        /*040c*/ 	.word	0x00000000
        /*0410*/ 	.short	0x010a
        /*0412*/ 	.byte	0x2a
	.zero		1


	//   ....[53]....
        /*0414*/ 	.word	0x00001af0
        /*0418*/ 	.word	0x00000003
        /*041c*/ 	.word	0x00000000
        /*0420*/ 	.short	0x010a
        /*0422*/ 	.byte	0x3f
	.zero		1


	//   ....[54]....
        /*0424*/ 	.word	0x00001b50
        /*0428*/ 	.word	0x00000003
        /*042c*/ 	.word	0x00000000
        /*0430*/ 	.short	0x010a
        /*0432*/ 	.byte	0x3f
	.zero		1


	//   ....[55]....
        /*0434*/ 	.word	0x00002290
        /*0438*/ 	.word	0x000000ff
        /*043c*/ 	.word	0x00000000
        /*0440*/ 	.short	0x010a
        /*0442*/ 	.byte	0x07
	.zero		1


	//   ....[56]....
        /*0444*/ 	.word	0x000022d0
        /*0448*/ 	.word	0x000000ff
        /*044c*/ 	.word	0x00000000
        /*0450*/ 	.short	0x010a
        /*0452*/ 	.byte	0x07
	.zero		1


	//   ....[57]....
        /*0454*/ 	.word	0x00002910
        /*0458*/ 	.word	0x00000004
        /*045c*/ 	.word	0x00000000
        /*0460*/ 	.short	0x0101
        /*0462*/ 	.byte	0x3f
	.zero		1


	//   ....[58]....
        /*0464*/ 	.word	0x00002a10
        /*0468*/ 	.word	0x00000098
        /*046c*/ 	.word	0x00000000
        /*0470*/ 	.short	0x0101
        /*0472*/ 	.byte	0x2d
	.zero		1


	//   ....[59]....
        /*0474*/ 	.word	0x00002b10
        /*0478*/ 	.word	0x00000000
        /*047c*/ 	.word	0x00000000
        /*0480*/ 	.short	0x0101
        /*0482*/ 	.byte	0x3f
	.zero		1


	//   ....[60]....
        /*0484*/ 	.word	0x00002bd0
        /*0488*/ 	.word	0x00000097
        /*048c*/ 	.word	0x00000010
        /*0490*/ 	.short	0x010a
        /*0492*/ 	.byte	0x2a
	.zero		1


	//   ....[61]....
        /*0494*/ 	.word	0x0000a920
        /*0498*/ 	.word	0x0000009a
        /*049c*/ 	.word	0x00000000
        /*04a0*/ 	.short	0x0101
        /*04a2*/ 	.byte	0x2d
	.zero		1


	//   ....[62]....
        /*04a4*/ 	.word	0x0000b2b0
        /*04a8*/ 	.word	0x0000000c
        /*04ac*/ 	.word	0x000000b8
        /*04b0*/ 	.short	0x010a
        /*04b2*/ 	.byte	0x3f
	.zero		1


	//   ....[63]....
        /*04b4*/ 	.word	0x0000b680
        /*04b8*/ 	.word	0x00000005
        /*04bc*/ 	.word	0x000001a8
        /*04c0*/ 	.short	0x0101
        /*04c2*/ 	.byte	0x3f
	.zero		1


	//   ....[64]....
        /*04c4*/ 	.word	0x0000be00
        /*04c8*/ 	.word	0x00000009
        /*04cc*/ 	.word	0x00000000
        /*04d0*/ 	.short	0x010a
        /*04d2*/ 	.byte	0x3f
	.zero		1


	//   ....[65]....
        /*04d4*/ 	.word	0x0000be80
        /*04d8*/ 	.word	0x00000008
        /*04dc*/ 	.word	0x00000000
        /*04e0*/ 	.short	0x010a
        /*04e2*/ 	.byte	0x3f
	.zero		1


	//   ....[66]....
        /*04e4*/ 	.word	0x0000bf10
        /*04e8*/ 	.word	0x00000009
        /*04ec*/ 	.word	0x00000000
        /*04f0*/ 	.short	0x010a
        /*04f2*/ 	.byte	0x3f
	.zero		1


	//   ....[67]....
        /*04f4*/ 	.word	0x0000bfa0
        /*04f8*/ 	.word	0x00000008
        /*04fc*/ 	.word	0x00000000
        /*0500*/ 	.short	0x010a
        /*0502*/ 	.byte	0x3f
	.zero		1


	//   ....[68]....
        /*0504*/ 	.word	0x0000c030
        /*0508*/ 	.word	0x00000009
        /*050c*/ 	.word	0x00000000
        /*0510*/ 	.short	0x010a
        /*0512*/ 	.byte	0x3f
	.zero		1


	//   ....[69]....
        /*0514*/ 	.word	0x0000c0c0
        /*0518*/ 	.word	0x00000008
        /*051c*/ 	.word	0x00000000
        /*0520*/ 	.short	0x010a
        /*0522*/ 	.byte	0x3f
	.zero		1


	//   ....[70]....
        /*0524*/ 	.word	0x0000c150
        /*0528*/ 	.word	0x00000009
        /*052c*/ 	.word	0x00000000
        /*0530*/ 	.short	0x010a
        /*0532*/ 	.byte	0x3f
	.zero		1


	//   ....[71]....
        /*0534*/ 	.word	0x0000c1e0
        /*0538*/ 	.word	0x00000008
        /*053c*/ 	.word	0x00000000
        /*0540*/ 	.short	0x010a
        /*0542*/ 	.byte	0x3f
	.zero		1


	//   ....[72]....
        /*0544*/ 	.word	0x0000c270
        /*0548*/ 	.word	0x00000009
        /*054c*/ 	.word	0x00000000
        /*0550*/ 	.short	0x010a
        /*0552*/ 	.byte	0x3f
	.zero		1


	//   ....[73]....
        /*0554*/ 	.word	0x0000c300
        /*0558*/ 	.word	0x00000008
        /*055c*/ 	.word	0x00000000
        /*0560*/ 	.short	0x010a
        /*0562*/ 	.byte	0x3f
	.zero		1


	//   ....[74]....
        /*0564*/ 	.word	0x0000c390
        /*0568*/ 	.word	0x00000009
        /*056c*/ 	.word	0x00000000
        /*0570*/ 	.short	0x010a
        /*0572*/ 	.byte	0x3f
	.zero		1


	//   ....[75]....
        /*0574*/ 	.word	0x0000c420
        /*0578*/ 	.word	0x00000008
        /*057c*/ 	.word	0x00000000
        /*0580*/ 	.short	0x010a
        /*0582*/ 	.byte	0x3f
	.zero		1


	//   ....[76]....
        /*0584*/ 	.word	0x0000c4b0
        /*0588*/ 	.word	0x00000009
        /*058c*/ 	.word	0x00000000
        /*0590*/ 	.short	0x010a
        /*0592*/ 	.byte	0x3f
	.zero		1


	//   ....[77]....
        /*0594*/ 	.word	0x0000c540
        /*0598*/ 	.word	0x00000008
        /*059c*/ 	.word	0x00000000
        /*05a0*/ 	.short	0x010a
        /*05a2*/ 	.byte	0x3f
	.zero		1


	//   ....[78]....
        /*05a4*/ 	.word	0x0000c5d0
        /*05a8*/ 	.word	0x00000009
        /*05ac*/ 	.word	0x00000000
        /*05b0*/ 	.short	0x010a
        /*05b2*/ 	.byte	0x3f
	.zero		1


	//   ....[79]....
        /*05b4*/ 	.word	0x0000c660
        /*05b8*/ 	.word	0x00000008
        /*05bc*/ 	.word	0x00000000
        /*05c0*/ 	.short	0x010a
        /*05c2*/ 	.byte	0x3f
	.zero		1


	//   ....[80]....
        /*05c4*/ 	.word	0x0000c6f0
        /*05c8*/ 	.word	0x00000009
        /*05cc*/ 	.word	0x00000000
        /*05d0*/ 	.short	0x010a
        /*05d2*/ 	.byte	0x3f
	.zero		1


	//   ....[81]....
        /*05d4*/ 	.word	0x0000c780
        /*05d8*/ 	.word	0x00000008
        /*05dc*/ 	.word	0x00000000
        /*05e0*/ 	.short	0x010a
        /*05e2*/ 	.byte	0x3f
	.zero		1


	//   ....[82]....
        /*05e4*/ 	.word	0x0000c810
        /*05e8*/ 	.word	0x00000009
        /*05ec*/ 	.word	0x00000000
        /*05f0*/ 	.short	0x010a
        /*05f2*/ 	.byte	0x3f
	.zero		1


	//   ....[83]....
        /*05f4*/ 	.word	0x0000c8a0
        /*05f8*/ 	.word	0x00000008
        /*05fc*/ 	.word	0x00000000
        /*0600*/ 	.short	0x010a
        /*0602*/ 	.byte	0x3f
	.zero		1


	//   ....[84]....
        /*0604*/ 	.word	0x0000c930
        /*0608*/ 	.word	0x00000009
        /*060c*/ 	.word	0x00000000
        /*0610*/ 	.short	0x010a
        /*0612*/ 	.byte	0x3f
	.zero		1


	//   ....[85]....
        /*0614*/ 	.word	0x0000c9c0
        /*0618*/ 	.word	0x00000006
        /*061c*/ 	.word	0x00000000
        /*0620*/ 	.short	0x010a
        /*0622*/ 	.byte	0x3f
	.zero		1


	//   ....[86]....
        /*0624*/ 	.word	0x0000ca50
        /*0628*/ 	.word	0x00000003
        /*062c*/ 	.word	0x00000000
        /*0630*/ 	.short	0x010a
        /*0632*/ 	.byte	0x3f
	.zero		1


	//   ....[87]....
        /*0634*/ 	.word	0x0000cab0
        /*0638*/ 	.word	0x00000099
        /*063c*/ 	.word	0x00000000
        /*0640*/ 	.short	0x010a
        /*0642*/ 	.byte	0x3f
	.zero		1


	//   ....[88]....
        /*0644*/ 	.word	0x0000cb00
        /*0648*/ 	.word	0x00000003
        /*064c*/ 	.word	0x00000000
        /*0650*/ 	.short	0x010a
        /*0652*/ 	.byte	0x3f
	.zero		1


	//   ....[89]....
        /*0654*/ 	.word	0x0000cb60
        /*0658*/ 	.word	0x00000005
        /*065c*/ 	.word	0x00000000
        /*0660*/ 	.short	0x010a
        /*0662*/ 	.byte	0x3f
	.zero		1


	//   ....[90]....
        /*0664*/ 	.word	0x0000cbb0
        /*0668*/ 	.word	0x00000099
        /*066c*/ 	.word	0x00000010
        /*0670*/ 	.short	0x010a
        /*0672*/ 	.byte	0x3f
	.zero		1


	//   ....[91]....
        /*0674*/ 	.word	0x0000cc80
        /*0678*/ 	.word	0x0000000c
        /*067c*/ 	.word	0x000000b8
        /*0680*/ 	.short	0x010a
        /*0682*/ 	.byte	0x3f
	.zero		1


	//   ....[92]....
        /*0684*/ 	.word	0x0000cd50
        /*0688*/ 	.word	0x00000009
        /*068c*/ 	.word	0x00000000
        /*0690*/ 	.short	0x010a
        /*0692*/ 	.byte	0x3f
	.zero		1


	//   ....[93]....
        /*0694*/ 	.word	0x0000cda0
        /*0698*/ 	.word	0x00000008
        /*069c*/ 	.word	0x00000000
        /*06a0*/ 	.short	0x010a
        /*06a2*/ 	.byte	0x3f
	.zero		1


	//   ....[94]....
        /*06a4*/ 	.word	0x0000cdf0
        /*06a8*/ 	.word	0x00000009
        /*06ac*/ 	.word	0x00000000
        /*06b0*/ 	.short	0x010a
        /*06b2*/ 	.byte	0x3f
	.zero		1


	//   ....[95]....
        /*06b4*/ 	.word	0x0000ce40
        /*06b8*/ 	.word	0x00000008
        /*06bc*/ 	.word	0x00000000
        /*06c0*/ 	.short	0x010a
        /*06c2*/ 	.byte	0x3f
	.zero		1


	//   ....[96]....
        /*06c4*/ 	.word	0x0000ce90
        /*06c8*/ 	.word	0x00000009
        /*06cc*/ 	.word	0x00000000
        /*06d0*/ 	.short	0x010a
        /*06d2*/ 	.byte	0x3f
	.zero		1


	//   ....[97]....
        /*06d4*/ 	.word	0x0000cee0
        /*06d8*/ 	.word	0x00000008
        /*06dc*/ 	.word	0x00000000
        /*06e0*/ 	.short	0x010a
        /*06e2*/ 	.byte	0x3f
	.zero		1


	//   ....[98]....
        /*06e4*/ 	.word	0x0000cf30
        /*06e8*/ 	.word	0x00000009
        /*06ec*/ 	.word	0x00000000
        /*06f0*/ 	.short	0x010a
        /*06f2*/ 	.byte	0x3f
	.zero		1


	//   ....[99]....
        /*06f4*/ 	.word	0x0000cf80
        /*06f8*/ 	.word	0x00000008
        /*06fc*/ 	.word	0x00000000
        /*0700*/ 	.short	0x010a
        /*0702*/ 	.byte	0x3f
	.zero		1


	//   ....[100]....
        /*0704*/ 	.word	0x0000cfd0
        /*0708*/ 	.word	0x00000009
        /*070c*/ 	.word	0x00000000
        /*0710*/ 	.short	0x010a
        /*0712*/ 	.byte	0x3f
	.zero		1


	//   ....[101]....
        /*0714*/ 	.word	0x0000d020
        /*0718*/ 	.word	0x00000008
        /*071c*/ 	.word	0x00000000
        /*0720*/ 	.short	0x010a
        /*0722*/ 	.byte	0x3f
	.zero		1


	//   ....[102]....
        /*0724*/ 	.word	0x0000d070
        /*0728*/ 	.word	0x00000009
        /*072c*/ 	.word	0x00000000
        /*0730*/ 	.short	0x010a
        /*0732*/ 	.byte	0x3f
	.zero		1


	//   ....[103]....
        /*0734*/ 	.word	0x0000d0c0
        /*0738*/ 	.word	0x00000008
        /*073c*/ 	.word	0x00000000
        /*0740*/ 	.short	0x010a
        /*0742*/ 	.byte	0x3f
	.zero		1


	//   ....[104]....
        /*0744*/ 	.word	0x0000d110
        /*0748*/ 	.word	0x00000009
        /*074c*/ 	.word	0x00000000
        /*0750*/ 	.short	0x010a
        /*0752*/ 	.byte	0x3f
	.zero		1


	//   ....[105]....
        /*0754*/ 	.word	0x0000d160
        /*0758*/ 	.word	0x00000008
        /*075c*/ 	.word	0x00000000
        /*0760*/ 	.short	0x010a
        /*0762*/ 	.byte	0x3f
	.zero		1


	//   ....[106]....
        /*0764*/ 	.word	0x0000d1b0
        /*0768*/ 	.word	0x00000009
        /*076c*/ 	.word	0x00000000
        /*0770*/ 	.short	0x010a
        /*0772*/ 	.byte	0x3f
	.zero		1


	//   ....[107]....
        /*0774*/ 	.word	0x0000d200
        /*0778*/ 	.word	0x00000008
        /*077c*/ 	.word	0x00000000
        /*0780*/ 	.short	0x010a
        /*0782*/ 	.byte	0x3f
	.zero		1


	//   ....[108]....
        /*0784*/ 	.word	0x0000d250
        /*0788*/ 	.word	0x00000009
        /*078c*/ 	.word	0x00000000
        /*0790*/ 	.short	0x010a
        /*0792*/ 	.byte	0x3f
	.zero		1


	//   ....[109]....
        /*0794*/ 	.word	0x0000d2a0
        /*0798*/ 	.word	0x00000008
        /*079c*/ 	.word	0x00000000
        /*07a0*/ 	.short	0x010a
        /*07a2*/ 	.byte	0x3f
	.zero		1


	//   ....[110]....
        /*07a4*/ 	.word	0x0000d2f0
        /*07a8*/ 	.word	0x00000009
        /*07ac*/ 	.word	0x00000000
        /*07b0*/ 	.short	0x010a
        /*07b2*/ 	.byte	0x3f
	.zero		1


	//   ....[111]....
        /*07b4*/ 	.word	0x0000d340
        /*07b8*/ 	.word	0x00000008
        /*07bc*/ 	.word	0x00000000
        /*07c0*/ 	.short	0x010a
        /*07c2*/ 	.byte	0x3f
	.zero		1


	//   ....[112]....
        /*07c4*/ 	.word	0x0000d390
        /*07c8*/ 	.word	0x00000009
        /*07cc*/ 	.word	0x00000000
        /*07d0*/ 	.short	0x010a
        /*07d2*/ 	.byte	0x3f
	.zero		1


	//   ....[113]....
        /*07d4*/ 	.word	0x0000d3e0
        /*07d8*/ 	.word	0x00000006
        /*07dc*/ 	.word	0x00000000
        /*07e0*/ 	.short	0x010a
        /*07e2*/ 	.byte	0x3f
	.zero		1


	//----- nvinfo : EIATTR_NUM_MBARRIERS
	.align		4
.L_37:
        /*07e4*/ 	.byte	0x03, 0x38
        /*07e6*/ 	.short	0x0034


	//----- nvinfo : EIATTR_EXIT_INSTR_OFFSETS
	.align		4
        /*07e8*/ 	.byte	0x04, 0x1c
        /*07ea*/ 	.short	(.L_39 - .L_38)


	//   ....[0]....
.L_38:
        /*07ec*/ 	.word	0x00001680


	//   ....[1]....
        /*07f0*/ 	.word	0x000016e0


	//   ....[2]....
        /*07f4*/ 	.word	0x0000afb0


	//   ....[3]....
        /*07f8*/ 	.word	0x0000afe0


	//   ....[4]....
        /*07fc*/ 	.word	0x0000caa0


	//----- nvinfo : EIATTR_MAX_THREADS
	.align		4
.L_39:
        /*0800*/ 	.byte	0x04, 0x05
        /*0802*/ 	.short	(.L_41 - .L_40)
.L_40:
        /*0804*/ 	.word	0x00000180
        /*0808*/ 	.word	0x00000001
        /*080c*/ 	.word	0x00000001


	//----- nvinfo : EIATTR_CRS_STACK_SIZE
	.align		4
.L_41:
        /*0810*/ 	.byte	0x04, 0x1e
        /*0812*/ 	.short	(.L_43 - .L_42)
.L_42:
        /*0814*/ 	.word	0x00000000


	//----- nvinfo : EIATTR_CBANK_PARAM_SIZE
	.align		4
.L_43:
        /*0818*/ 	.byte	0x03, 0x19
        /*081a*/ 	.short	0x0470


	//----- nvinfo : EIATTR_PARAM_CBANK
	.align		4
        /*081c*/ 	.byte	0x04, 0x0a
        /*081e*/ 	.short	(.L_45 - .L_44)
	.align		4
.L_44:
        /*0820*/ 	.word	index@(.nv.constant0._ZN7cutlass13device_kernelINS_4gemm6kernel13GemmUniversalIN4cute5tupleIJiiiiEEENS1_10collective13CollectiveMmaINS1_34MainloopSm90TmaGmmaWarpSpecializedILi23ENS5_IJNS4_1CILi2EEENSA_ILi1EEESC_EEENS1_32KernelTmaWarpSpecializedPingpongEEENS5_IJNSA_ILi64EEENSA_ILi240EEENSA_ILi16EEEEEENS_10bfloat16_tENS5_IJlSC_lEEESK_SL_NS4_8TiledMMAINS4_8MMA_AtomIJNS4_4SM904GMMA27MMA_64x16x16_F32BF16BF16_SSILNSP_5MajorE0ELSR_0ELNSP_7ScaleInE1ELSS_1EEEEEENS4_6LayoutINS5_IJSC_SC_SC_EEENS5_IJNSA_ILi0EEESX_SX_EEEEENS5_IJNS4_10UnderscoreES10_S10_EEEEENS4_13SM90_TMA_LOADENS4_14ComposedLayoutINS4_7SwizzleILi1ELi4ELi3EEENS4_18smem_ptr_flag_bitsILi16EEENSV_INS5_IJNSA_ILi8EEESI_EEENS5_IJSI_SC_EEEEEEEvNS4_8identityENS4_23SM90_TMA_LOAD_MULTICASTES1D_vS1E_EENS_8epilogue10collective6detail29Sm90TmaWarpSpecializedAdapterINS1I_15DefaultEpilogueISK_SL_SL_NS1H_6thread17LinearCombinationISK_Li1EffLNS1M_9ScaleType4KindE0ELNS_15FloatRoundStyleE2ESK_EENS1_15EpilogueDefaultEEEEEvvEEEEvNT_6ParamsE)
        /*0824*/ 	.short	0x0210
        /*0826*/ 	.short	0x0470


	//----- nvinfo : EIATTR_SW_WAR
	.align		4
.L_45:
        /*0828*/ 	.byte	0x04, 0x36
        /*082a*/ 	.short	(.L_47 - .L_46)
.L_46:
        /*082c*/ 	.word	0x00000008
.L_47:


//--------------------- .nv.callgraph             --------------------------
	.section	.nv.callgraph,"",@"SHT_CUDA_CALLGRAPH"
	.align	4
	.sectionentsize	8
	.align		4
        /*0000*/ 	.word	0x00000000
	.align		4
        /*0004*/ 	.word	0xffffffff
	.align		4
        /*0008*/ 	.word	index@(_ZN7cutlass13device_kernelINS_4gemm6kernel13GemmUniversalIN4cute5tupleIJiiiiEEENS1_10collective13CollectiveMmaINS1_34MainloopSm90TmaGmmaWarpSpecializedILi23ENS5_IJNS4_1CILi2EEENSA_ILi1EEESC_EEENS1_32KernelTmaWarpSpecializedPingpongEEENS5_IJNSA_ILi64EEENSA_ILi240EEENSA_ILi16EEEEEENS_10bfloat16_tENS5_IJlSC_lEEESK_SL_NS4_8TiledMMAINS4_8MMA_AtomIJNS4_4SM904GMMA27MMA_64x16x16_F32BF16BF16_SSILNSP_5MajorE0ELSR_0ELNSP_7ScaleInE1ELSS_1EEEEEENS4_6LayoutINS5_IJSC_SC_SC_EEENS5_IJNSA_ILi0EEESX_SX_EEEEENS5_IJNS4_10UnderscoreES10_S10_EEEEENS4_13SM90_TMA_LOADENS4_14ComposedLayoutINS4_7SwizzleILi1ELi4ELi3EEENS4_18smem_ptr_flag_bitsILi16EEENSV_INS5_IJNSA_ILi8EEESI_EEENS5_IJSI_SC_EEEEEEEvNS4_8identityENS4_23SM90_TMA_LOAD_MULTICASTES1D_vS1E_EENS_8epilogue10collective6detail29Sm90TmaWarpSpecializedAdapterINS1I_15DefaultEpilogueISK_SL_SL_NS1H_6thread17LinearCombinationISK_Li1EffLNS1M_9ScaleType4KindE0ELNS_15FloatRoundStyleE2ESK_EENS1_15EpilogueDefaultEEEEEvvEEEEvNT_6ParamsE)
	.align		4
        /*000c*/ 	.word	index@(__assertfail)
	.align		4
        /*0010*/ 	.word	0x00000000
	.align		4
        /*0014*/ 	.word	0xfffffffe
	.align		4
        /*0018*/ 	.word	0x00000000
	.align		4
        /*001c*/ 	.word	0xfffffffd
	.align		4
        /*0020*/ 	.word	0x00000000
	.align		4
        /*0024*/ 	.word	0xfffffffc


//--------------------- .nv.constant4             --------------------------
	.section	.nv.constant4,"a",@progbits
	.align	8
	.align		8
.nv.constant4:
        /*0000*/ 	.dword	__assertfail
	.align		8
        /*0008*/ 	.dword	__unnamed_1
	.align		8
        /*0010*/ 	.dword	_ZN40_INTERNAL_0c1e0985_4_k_cu_2c644e98_158184cuda3std3__45__cpo5beginE
	.align		8
        /*0018*/ 	.dword	_ZN40_INTERNAL_0c1e0985_4_k_cu_2c644e98_158184cuda3std3__45__cpo3endE
	.align		8
        /*0020*/ 	.dword	_ZN40_INTERNAL_0c1e0985_4_k_cu_2c644e98_158184cuda3std3__45__cpo6cbeginE
	.align		8
        /*0028*/ 	.dword	_ZN40_INTERNAL_0c1e0985_4_k_cu_2c644e98_158184cuda3std3__45__cpo4cendE
	.align		8
        /*0030*/ 	.dword	_ZN40_INTERNAL_0c1e0985_4_k_cu_2c644e98_158184cuda3std3__442_GLOBAL__N__0c1e0985_4_k_cu_2c644e98_158186ignoreE
	.align		8
        /*0038*/ 	.dword	_ZN40_INTERNAL_0c1e0985_4_k_cu_2c644e98_158184cuda3std3__419piecewise_constructE
	.align		8
        /*0040*/ 	.dword	_ZN40_INTERNAL_0c1e0985_4_k_cu_2c644e98_158184cuda3std3__48in_placeE
	.align		8
        /*0048*/ 	.dword	_ZN40_INTERNAL_0c1e0985_4_k_cu_2c644e98_158184cuda3std6ranges3__45__cpo4swapE
	.align		8
        /*0050*/ 	.dword	_ZN40_INTERNAL_0c1e0985_4_k_cu_2c644e98_158184cuda3std6ranges3__45__cpo9iter_moveE
	.align		8
        /*0058*/ 	.dword	_ZN40_INTERNAL_0c1e0985_4_k_cu_2c644e98_158184cute7productE
	.align		8
        /*0060*/ 	.dword	_ZN40_INTERNAL_0c1e0985_4_k_cu_2c644e98_158184cute1_E
	.align		8
        /*0068*/ 	.dword	$str$22
	.align		8
        /*0070*/ 	.dword	$str$23


//--------------------- .text._ZN7cutlass13device_kernelINS_4gemm6kernel13GemmUniversalIN4cute5tupleIJiiiiEEENS1_10collective13CollectiveMmaINS1_34MainloopSm90TmaGmmaWarpSpecializedILi23ENS5_IJNS4_1CILi2EEENSA_ILi1EEESC_EEENS1_32KernelTmaWarpSpecializedPingpongEEENS5_IJNSA_ILi64EEENSA_ILi240EEENSA_ILi16EEEEEENS_10bfloat16_tENS5_IJlSC_lEEESK_SL_NS4_8TiledMMAINS4_8MMA_AtomIJNS4_4SM904GMMA27MMA_64x16x16_F32BF16BF16_SSILNSP_5MajorE0ELSR_0ELNSP_7ScaleInE1ELSS_1EEEEEENS4_6LayoutINS5_IJSC_SC_SC_EEENS5_IJNSA_ILi0EEESX_SX_EEEEENS5_IJNS4_10UnderscoreES10_S10_EEEEENS4_13SM90_TMA_LOADENS4_14ComposedLayoutINS4_7SwizzleILi1ELi4ELi3EEENS4_18smem_ptr_flag_bitsILi16EEENSV_INS5_IJNSA_ILi8EEESI_EEENS5_IJSI_SC_EEEEEEEvNS4_8identityENS4_23SM90_TMA_LOAD_MULTICASTES1D_vS1E_EENS_8epilogue10collective6detail29Sm90TmaWarpSpecializedAdapterINS1I_15DefaultEpilogueISK_SL_SL_NS1H_6thread17LinearCombinationISK_Li1EffLNS1M_9ScaleType4KindE0ELNS_15FloatRoundStyleE2ESK_EENS1_15EpilogueDefaultEEEEEvvEEEEvNT_6ParamsE --------------------------
	.section	.text._ZN7cutlass13device_kernelINS_4gemm6kernel13GemmUniversalIN4cute5tupleIJiiiiEEENS1_10collective13CollectiveMmaINS1_34MainloopSm90TmaGmmaWarpSpecializedILi23ENS5_IJNS4_1CILi2EEENSA_ILi1EEESC_EEENS1_32KernelTmaWarpSpecializedPingpongEEENS5_IJNSA_ILi64EEENSA_ILi240EEENSA_ILi16EEEEEENS_10bfloat16_tENS5_IJlSC_lEEESK_SL_NS4_8TiledMMAINS4_8MMA_AtomIJNS4_4SM904GMMA27MMA_64x16x16_F32BF16BF16_SSILNSP_5MajorE0ELSR_0ELNSP_7ScaleInE1ELSS_1EEEEEENS4_6LayoutINS5_IJSC_SC_SC_EEENS5_IJNSA_ILi0EEESX_SX_EEEEENS5_IJNS4_10UnderscoreES10_S10_EEEEENS4_13SM90_TMA_LOADENS4_14ComposedLayoutINS4_7SwizzleILi1ELi4ELi3EEENS4_18smem_ptr_flag_bitsILi16EEENSV_INS5_IJNSA_ILi8EEESI_EEENS5_IJSI_SC_EEEEEEEvNS4_8identityENS4_23SM90_TMA_LOAD_MULTICASTES1D_vS1E_EENS_8epilogue10collective6detail29Sm90TmaWarpSpecializedAdapterINS1I_15DefaultEpilogueISK_SL_SL_NS1H_6thread17LinearCombinationISK_Li1EffLNS1M_9ScaleType4KindE0ELNS_15FloatRoundStyleE2ESK_EENS1_15EpilogueDefaultEEEEEvvEEEEvNT_6ParamsE,"ax",@progbits
	.align	128
.text._ZN7cutlass13device_kernelINS_4gemm6kernel13GemmUniversalIN4cute5tupleIJiiiiEEENS1_10collective13CollectiveMmaINS1_34MainloopSm90TmaGmmaWarpSpecializedILi23ENS5_IJNS4_1CILi2EEENSA_ILi1EEESC_EEENS1_32KernelTmaWarpSpecializedPingpongEEENS5_IJNSA_ILi64EEENSA_ILi240EEENSA_ILi16EEEEEENS_10bfloat16_tENS5_IJlSC_lEEESK_SL_NS4_8TiledMMAINS4_8MMA_AtomIJNS4_4SM904GMMA27MMA_64x16x16_F32BF16BF16_SSILNSP_5MajorE0ELSR_0ELNSP_7ScaleInE1ELSS_1EEEEEENS4_6LayoutINS5_IJSC_SC_SC_EEENS5_IJNSA_ILi0EEESX_SX_EEEEENS5_IJNS4_10UnderscoreES10_S10_EEEEENS4_13SM90_TMA_LOADENS4_14ComposedLayoutINS4_7SwizzleILi1ELi4ELi3EEENS4_18smem_ptr_flag_bitsILi16EEENSV_INS5_IJNSA_ILi8EEESI_EEENS5_IJSI_SC_EEEEEEEvNS4_8identityENS4_23SM90_TMA_LOAD_MULTICASTES1D_vS1E_EENS_8epilogue10collective6detail29Sm90TmaWarpSpecializedAdapterINS1I_15DefaultEpilogueISK_SL_SL_NS1H_6thread17LinearCombinationISK_Li1EffLNS1M_9ScaleType4KindE0ELNS_15FloatRoundStyleE2ESK_EENS1_15EpilogueDefaultEEEEEvvEEEEvNT_6ParamsE:
        .type           _ZN7cutlass13device_kernelINS_4gemm6kernel13GemmUniversalIN4cute5tupleIJiiiiEEENS1_10collective13CollectiveMmaINS1_34MainloopSm90TmaGmmaWarpSpecializedILi23ENS5_IJNS4_1CILi2EEENSA_ILi1EEESC_EEENS1_32KernelTmaWarpSpecializedPingpongEEENS5_IJNSA_ILi64EEENSA_ILi240EEENSA_ILi16EEEEEENS_10bfloat16_tENS5_IJlSC_lEEESK_SL_NS4_8TiledMMAINS4_8MMA_AtomIJNS4_4SM904GMMA27MMA_64x16x16_F32BF16BF16_SSILNSP_5MajorE0ELSR_0ELNSP_7ScaleInE1ELSS_1EEEEEENS4_6LayoutINS5_IJSC_SC_SC_EEENS5_IJNSA_ILi0EEESX_SX_EEEEENS5_IJNS4_10UnderscoreES10_S10_EEEEENS4_13SM90_TMA_LOADENS4_14ComposedLayoutINS4_7SwizzleILi1ELi4ELi3EEENS4_18smem_ptr_flag_bitsILi16EEENSV_INS5_IJNSA_ILi8EEESI_EEENS5_IJSI_SC_EEEEEEEvNS4_8identityENS4_23SM90_TMA_LOAD_MULTICASTES1D_vS1E_EENS_8epilogue10collective6detail29Sm90TmaWarpSpecializedAdapterINS1I_15DefaultEpilogueISK_SL_SL_NS1H_6thread17LinearCombinationISK_Li1EffLNS1M_9ScaleType4KindE0ELNS_15FloatRoundStyleE2ESK_EENS1_15EpilogueDefaultEEEEEvvEEEEvNT_6ParamsE,@function
        .size           _ZN7cutlass13device_kernelINS_4gemm6kernel13GemmUniversalIN4cute5tupleIJiiiiEEENS1_10collective13CollectiveMmaINS1_34MainloopSm90TmaGmmaWarpSpecializedILi23ENS5_IJNS4_1CILi2EEENSA_ILi1EEESC_EEENS1_32KernelTmaWarpSpecializedPingpongEEENS5_IJNSA_ILi64EEENSA_ILi240EEENSA_ILi16EEEEEENS_10bfloat16_tENS5_IJlSC_lEEESK_SL_NS4_8TiledMMAINS4_8MMA_AtomIJNS4_4SM904GMMA27MMA_64x16x16_F32BF16BF16_SSILNSP_5MajorE0ELSR_0ELNSP_7ScaleInE1ELSS_1EEEEEENS4_6LayoutINS5_IJSC_SC_SC_EEENS5_IJNSA_ILi0EEESX_SX_EEEEENS5_IJNS4_10UnderscoreES10_S10_EEEEENS4_13SM90_TMA_LOADENS4_14ComposedLayoutINS4_7SwizzleILi1ELi4ELi3EEENS4_18smem_ptr_flag_bitsILi16EEENSV_INS5_IJNSA_ILi8EEESI_EEENS5_IJSI_SC_EEEEEEEvNS4_8identityENS4_23SM90_TMA_LOAD_MULTICASTES1D_vS1E_EENS_8epilogue10collective6detail29Sm90TmaWarpSpecializedAdapterINS1I_15DefaultEpilogueISK_SL_SL_NS1H_6thread17LinearCombinationISK_Li1EffLNS1M_9ScaleType4KindE0ELNS_15FloatRoundStyleE2ESK_EENS1_15EpilogueDefaultEEEEEvvEEEEvNT_6ParamsE,(.L_x_352 - _ZN7cutlass13device_kernelINS_4gemm6kernel13GemmUniversalIN4cute5tupleIJiiiiEEENS1_10collective13CollectiveMmaINS1_34MainloopSm90TmaGmmaWarpSpecializedILi23ENS5_IJNS4_1CILi2EEENSA_ILi1EEESC_EEENS1_32KernelTmaWarpSpecializedPingpongEEENS5_IJNSA_ILi64EEENSA_ILi240EEENSA_ILi16EEEEEENS_10bfloat16_tENS5_IJlSC_lEEESK_SL_NS4_8TiledMMAINS4_8MMA_AtomIJNS4_4SM904GMMA27MMA_64x16x16_F32BF16BF16_SSILNSP_5MajorE0ELSR_0ELNSP_7ScaleInE1ELSS_1EEEEEENS4_6LayoutINS5_IJSC_SC_SC_EEENS5_IJNSA_ILi0EEESX_SX_EEEEENS5_IJNS4_10UnderscoreES10_S10_EEEEENS4_13SM90_TMA_LOADENS4_14ComposedLayoutINS4_7SwizzleILi1ELi4ELi3EEENS4_18smem_ptr_flag_bitsILi16EEENSV_INS5_IJNSA_ILi8EEESI_EEENS5_IJSI_SC_EEEEEEEvNS4_8identityENS4_23SM90_TMA_LOAD_MULTICASTES1D_vS1E_EENS_8epilogue10collective6detail29Sm90TmaWarpSpecializedAdapterINS1I_15DefaultEpilogueISK_SL_SL_NS1H_6thread17LinearCombinationISK_Li1EffLNS1M_9ScaleType4KindE0ELNS_15FloatRoundStyleE2ESK_EENS1_15EpilogueDefaultEEEEEvvEEEEvNT_6ParamsE)
        .other          _ZN7cutlass13device_kernelINS_4gemm6kernel13GemmUniversalIN4cute5tupleIJiiiiEEENS1_10collective13CollectiveMmaINS1_34MainloopSm90TmaGmmaWarpSpecializedILi23ENS5_IJNS4_1CILi2EEENSA_ILi1EEESC_EEENS1_32KernelTmaWarpSpecializedPingpongEEENS5_IJNSA_ILi64EEENSA_ILi240EEENSA_ILi16EEEEEENS_10bfloat16_tENS5_IJlSC_lEEESK_SL_NS4_8TiledMMAINS4_8MMA_AtomIJNS4_4SM904GMMA27MMA_64x16x16_F32BF16BF16_SSILNSP_5MajorE0ELSR_0ELNSP_7ScaleInE1ELSS_1EEEEEENS4_6LayoutINS5_IJSC_SC_SC_EEENS5_IJNSA_ILi0EEESX_SX_EEEEENS5_IJNS4_10UnderscoreES10_S10_EEEEENS4_13SM90_TMA_LOADENS4_14ComposedLayoutINS4_7SwizzleILi1ELi4ELi3EEENS4_18smem_ptr_flag_bitsILi16EEENSV_INS5_IJNSA_ILi8EEESI_EEENS5_IJSI_SC_EEEEEEEvNS4_8identityENS4_23SM90_TMA_LOAD_MULTICASTES1D_vS1E_EENS_8epilogue10collective6detail29Sm90TmaWarpSpecializedAdapterINS1I_15DefaultEpilogueISK_SL_SL_NS1H_6thread17LinearCombinationISK_Li1EffLNS1M_9ScaleType4KindE0ELNS_15FloatRoundStyleE2ESK_EENS1_15EpilogueDefaultEEEEEvvEEEEvNT_6ParamsE,@"STO_CUDA_ENTRY STV_DEFAULT"
_ZN7cutlass13device_kernelINS_4gemm6kernel13GemmUniversalIN4cute5tupleIJiiiiEEENS1_10collective13CollectiveMmaINS1_34MainloopSm90TmaGmmaWarpSpecializedILi23ENS5_IJNS4_1CILi2EEENSA_ILi1EEESC_EEENS1_32KernelTmaWarpSpecializedPingpongEEENS5_IJNSA_ILi64EEENSA_ILi240EEENSA_ILi16EEEEEENS_10bfloat16_tENS5_IJlSC_lEEESK_SL_NS4_8TiledMMAINS4_8MMA_AtomIJNS4_4SM904GMMA27MMA_64x16x16_F32BF16BF16_SSILNSP_5MajorE0ELSR_0ELNSP_7ScaleInE1ELSS_1EEEEEENS4_6LayoutINS5_IJSC_SC_SC_EEENS5_IJNSA_ILi0EEESX_SX_EEEEENS5_IJNS4_10UnderscoreES10_S10_EEEEENS4_13SM90_TMA_LOADENS4_14ComposedLayoutINS4_7SwizzleILi1ELi4ELi3EEENS4_18smem_ptr_flag_bitsILi16EEENSV_INS5_IJNSA_ILi8EEESI_EEENS5_IJSI_SC_EEEEEEEvNS4_8identityENS4_23SM90_TMA_LOAD_MULTICASTES1D_vS1E_EENS_8epilogue10collective6detail29Sm90TmaWarpSpecializedAdapterINS1I_15DefaultEpilogueISK_SL_SL_NS1H_6thread17LinearCombinationISK_Li1EffLNS1M_9ScaleType4KindE0ELNS_15FloatRoundStyleE2ESK_EENS1_15EpilogueDefaultEEEEEvvEEEEvNT_6ParamsE:
[----:B------:R-:W0:Y:S02]  /*0000*/  LDC R1, c[0x0][0x28] ;  /* 0x00000a00ff017b82 */ /* 0x000e240000000800 */
[----:B0-----:R-:W-:Y:S01]  /*0010*/  VIADD R1, R1, 0xfffffff8 ;  /* 0xfffffff801017836 */ /* 0x001fe20000000000 */
[----:B------:R-:W0:Y:S01]  /*0020*/  S2R R4, SR_TID.X ;  /* 0x0000000000047919 */ /* 0x000e220000002100 */
[----:B------:R-:W-:Y:S01]  /*0030*/  ELECT P0, URZ, PT ;  /* 0x00000000003f782f */ /* 0x000fe20003800000 */
[----:B------:R-:W-:Y:S01]  /*0040*/  BSSY B0, `(.L_x_0) ;  /* 0x000000f000007945 */ /* 0x000fe20003800000 */
[--C-:B0-----:R-:W-:Y:S02]  /*0050*/  SHF.R.U32.HI R2, RZ, 0x5, R4.reuse ;  /* 0x00000005ff027819 */ /* 0x101fe40000011604 */
[----:B------:R-:W-:-:S03]  /*0060*/  SHF.R.U32.HI R7, RZ, 0x7, R4 ;  /* 0x00000007ff077819 */ /* 0x000fc60000011604 */
[----:B------:R-:W0:Y:S04]  /*0070*/  SHFL.IDX PT, R5, R2, RZ, 0x1f ;  /* 0x00001fff02057589 */ /* 0x000e2800000e0000 */
[----:B------:R1:W2:Y:S01]  /*0080*/  SHFL.IDX PT, R10, R7, RZ, 0x1f ;  /* 0x00001fff070a7589 */ /* 0x0002a200000e0000 */
[----:B0-----:R-:W-:-:S13]  /*0090*/  ISETP.NE.OR P0, PT, R5, RZ, !P0 ;  /* 0x000000ff0500720c */ /* 0x001fda0004705670 */
[----:B-12---:R-:W-:Y:S05]  /*00a0*/  @P0 BRA `(.L_x_1) ;  /* 0x0000000000200947 */ /* 0x006fea0003800000 */
[----:B------:R-:W-:Y:S02]  /*00b0*/  ULDC.64 UR4, c[0x0][0x198] ;  /* 0x0000660000047ab9 */ /* 0x000fe40000000a00 */
[----:B------:R-:W-:Y:S02]  /*00c0*/  UIADD3 UR6, UP0, UR4, 0xf0, URZ ;  /* 0x000000f004067890 */ /* 0x000fe4000ff1e03f */
[----:B------:R-:W-:Y:S02]  /*00d0*/  UIADD3 UR4, UP1, UR4, 0x1f0, URZ ;  /* 0x000001f004047890 */ /* 0x000fe4000ff3e03f */
[----:B------:R-:W-:Y:S02]  /*00e0*/  UIADD3.X UR7, URZ, UR5, URZ, UP0, !UPT ;  /* 0x000000053f077290 */ /* 0x000fe400087fe43f */
[----:B------:R-:W-:-:S07]  /*00f0*/  UIADD3.X UR5, URZ, UR5, URZ, UP1, !UPT ;  /* 0x000000053f057290 */ /* 0x000fce0008ffe43f */
[----:B------:R0:W-:Y:S02]  /*0100*/  UTMACCTL.PF [UR6] ;  /* 0x00000000060079b9 */ /* 0x0001e40008040000 */
[----:B------:R0:W-:Y:S02]  /*0110*/  UTMACCTL.PF [UR4] ;  /* 0x00000000040079b9 */ /* 0x0001e40008040000 */
[----:B0-----:R-:W-:Y:S01]  /*0120*/  NOP ;  /* 0x0000000000007918 */ /* 0x001fe20000000000 */
.L_x_1:
[----:B------:R-:W-:Y:S05]  /*0130*/  BSYNC B0 ;  /* 0x0000000000007941 */ /* 0x000fea0003800000 */
.L_x_0:
[----:B------:R-:W0:Y:S01]  /*0140*/  SHFL.IDX PT, R8, R2, RZ, 0x1f ;  /* 0x00001fff02087589 */ /* 0x000e2200000e0000 */
[----:B------:R-:W-:-:S04]  /*0150*/  SHF.R.S32.HI R3, RZ, 0x1f, R4 ;  /* 0x0000001fff037819 */ /* 0x000fc80000011404 */
[----:B------:R-:W-:Y:S02]  /*0160*/  LEA.HI R3, R3, R4, RZ, 0x7 ;  /* 0x0000000403037211 */ /* 0x000fe400078f38ff */
[----:B0-----:R-:W-:-:S13]  /*0170*/  ISETP.NE.AND P0, PT, R8, RZ, PT ;  /* 0x000000ff0800720c */ /* 0x001fda0003f05270 */
[----:B------:R-:W-:Y:S05]  /*0180*/  @P0 BRA `(.L_x_2) ;  /* 0x0000000000fc0947 */ /* 0x000fea0003800000 */
[----:B------:R-:W-:Y:S01]  /*0190*/  ELECT P0, URZ, PT ;  /* 0x00000000003f782f */ /* 0x000fe20003800000 */
[----:B------:R-:W-:-:S12]  /*01a0*/  BSSY B0, `(.L_x_2) ;  /* 0x000003d000007945 */ /* 0x000fd80003800000 */
[----:B------:R-:W-:Y:S05]  /*01b0*/  @!P0 BRA `(.L_x_3) ;  /* 0x0000000000ec8947 */ /* 0x000fea0003800000 */
[----:B------:R-:W0:Y:S01]  /*01c0*/  S2UR UR8, SR_CgaCtaId ;  /* 0x00000000000879c3 */ /* 0x000e220000008800 */
[----:B------:R-:W-:Y:S01]  /*01d0*/  UMOV UR4, 0x400 ;  /* 0x0000040000047882 */ /* 0x000fe20000000000 */
[----:B------:R-:W-:Y:S01]  /*01e0*/  UMOV UR5, 0x1 ;  /* 0x0000000100057882 */ /* 0x000fe20000000000 */
[----:B------:R-:W-:Y:S02]  /*01f0*/  UMOV UR6, 0x2 ;  /* 0x0000000200067882 */ /* 0x000fe40000000000 */
[----:B------:R-:W-:-:S04]  /*0200*/  UIADD3 UR6, -UR6, 0x100000, URZ ;  /* 0x0010000006067890 */ /* 0x000fc8000fffe13f */
[----:B------:R-:W-:Y:S02]  /*0210*/  USHF.L.U32 UR7, UR6, 0xb, URZ ;  /* 0x0000000b06077899 */ /* 0x000fe4000800063f */
[----:B------:R-:W-:Y:S02]  /*0220*/  USHF.L.U32 UR6, UR6, 0x1, URZ ;  /* 0x0000000106067899 */ /* 0x000fe4000800063f */
[----:B0-----:R-:W-:Y:S02]  /*0230*/  ULEA UR8, UR8, UR4, 0x18 ;  /* 0x0000000408087291 */ /* 0x001fe4000f8ec03f */
[----:B------:R-:W-:-:S04]  /*0240*/  UIADD3 UR4, -UR5, 0x100000, URZ ;  /* 0x0010000005047890 */ /* 0x000fc8000fffe13f */
[----:B------:R-:W-:Y:S02]  /*0250*/  USHF.L.U32 UR5, UR4, 0xb, URZ ;  /* 0x0000000b04057899 */ /* 0x000fe4000800063f */
[----:B------:R-:W-:Y:S01]  /*0260*/  USHF.L.U32 UR4, UR4, 0x1, URZ ;  /* 0x0000000104047899 */ /* 0x000fe2000800063f */
[----:B------:R-:W0:Y:S11]  /*0270*/  FENCE.VIEW.ASYNC.S ;  /* 0x00000000000073c6 */ /* 0x000e360000000000 */
[----:B0-----:R0:W1:Y:S01]  /*0280*/  SYNCS.EXCH.64 URZ, [UR8], UR4 ;  /* 0x00000004083f75b2 */ /* 0x0010620008000100 */
[----:B------:R0:W2:Y:S01]  /*0290*/  SYNCS.EXCH.64 URZ, [UR8+0xb8], UR6 ;  /* 0x0000b806083f75b2 */ /* 0x0000a20008000100 */
[----:B------:R0:W3:Y:S01]  /*02a0*/  SYNCS.EXCH.64 URZ, [UR8+0x8], UR4 ;  /* 0x00000804083f75b2 */ /* 0x0000e20008000100 */
[----:B------:R0:W4:Y:S01]  /*02b0*/  SYNCS.EXCH.64 URZ, [UR8+0xc0], UR6 ;  /* 0x0000c006083f75b2 */ /* 0x0001220008000100 */
[----:B------:R0:W0:Y:S01]  /*02c0*/  SYNCS.EXCH.64 URZ, [UR8+0x10], UR4 ;  /* 0x00001004083f75b2 */ /* 0x0000220008000100 */
        /* <DEDUP_REMOVED lines=41> */
[----:B-1234-:R-:W-:Y:S01]  /*0560*/  NOP ;  /* 0x0000000000007918 */ /* 0x01efe20000000000 */
.L_x_3:
[----:B0-----:R-:W-:Y:S05]  /*0570*/  BSYNC B0 ;  /* 0x0000000000007941 */ /* 0x001fea0003800000 */
.L_x_2:
[----:B------:R-:W0:Y:S01]  /*0580*/  SHFL.IDX PT, R13, R2, RZ, 0x1f ;  /* 0x00001fff020d7589 */ /* 0x000e2200000e0000 */
[----:B------:R-:W1:Y:S01]  /*0590*/  S2UR UR12, SR_CTAID.X ;  /* 0x00000000000c79c3 */ /* 0x000e620000002500 */
[----:B------:R-:W-:Y:S02]  /*05a0*/  LOP3.LUT R3, R3, 0xffffff80, RZ, 0xc0, !PT ;  /* 0xffffff8003037812 */ /* 0x000fe400078ec0ff */
[----:B------:R-:W-:Y:S01]  /*05b0*/  ELECT P0, URZ, PT ;  /* 0x00000000003f782f */ /* 0x000fe20003800000 */
[----:B------:R2:W3:Y:S01]  /*05c0*/  SHFL.IDX PT, R12, R2, RZ, 0x1f ;  /* 0x00001fff020c7589 */ /* 0x0004e200000e0000 */
[----:B------:R-:W-:Y:S01]  /*05d0*/  ELECT P1, URZ, PT ;  /* 0x00000000003f782f */ /* 0x000fe20003820000 */
[----:B------:R-:W-:Y:S01]  /*05e0*/  NOP ;  /* 0x0000000000007918 */ /* 0x000fe20000000000 */
[----:B------:R-:W-:Y:S01]  /*05f0*/  IMAD.IADD R3, R4, 0x1, -R3 ;  /* 0x0000000104037824 */ /* 0x000fe200078e0a03 */
[----:B------:R-:W4:Y:S01]  /*0600*/  S2R R6, SR_CTAID.Y ;  /* 0x0000000000067919 */ /* 0x000f220000002600 */
[----:B------:R-:W-:Y:S01]  /*0610*/  ULDC UR4, c[0x0][0x150] ;  /* 0x0000540000047ab9 */ /* 0x000fe20000000800 */
[----:B------:R-:W5:Y:S01]  /*0620*/  LDC R14, c[0x0][0x144] ;  /* 0x00005100ff0e7b82 */ /* 0x000f620000000800 */
[----:B------:R-:W-:Y:S01]  /*0630*/  UMOV UR11, 0x80 ;  /* 0x00000080000b7882 */ /* 0x000fe20000000000 */
[----:B------:R-:W-:Y:S01]  /*0640*/  SHF.R.S32.HI R0, RZ, 0x1f, R3 ;  /* 0x0000001fff007819 */ /* 0x000fe20000011403 */
[----:B------:R-:W-:Y:S01]  /*0650*/  NOP ;  /* 0x0000000000007918 */ /* 0x000fe20000000000 */
[C---:B------:R-:W-:Y:S01]  /*0660*/  VIADD R35, R10.reuse, 0xffffffff ;  /* 0xffffffff0a237836 */ /* 0x040fe20000000000 */
[----:B------:R-:W-:Y:S01]  /*0670*/  ISETP.NE.AND P4, PT, R10, RZ, PT ;  /* 0x000000ff0a00720c */ /* 0x000fe20003f85270 */
[----:B------:R-:W-:Y:S01]  /*0680*/  IMAD.MOV.U32 R146, RZ, RZ, 0x1 ;  /* 0x00000001ff927424 */ /* 0x000fe200078e00ff */
[----:B------:R-:W-:Y:S01]  /*0690*/  LEA.HI R9, R0, R3, RZ, 0x3 ;  /* 0x0000000300097211 */ /* 0x000fe200078f18ff */
[----:B------:R-:W5:Y:S01]  /*06a0*/  LDC R15, c[0x0][0x140] ;  /* 0x00005000ff0f7b82 */ /* 0x000f620000000800 */
[----:B------:R-:W-:-:S02]  /*06b0*/  ISETP.GE.U32.AND P6, PT, R35, 0x2, PT ;  /* 0x000000022300780c */ /* 0x000fc40003fc6070 */
[--C-:B------:R-:W-:Y:S02]  /*06c0*/  SHF.R.S32.HI R11, RZ, 0x3, R9.reuse ;  /* 0x00000003ff0b7819 */ /* 0x100fe40000011409 */
[----:B--2---:R-:W-:Y:S02]  /*06d0*/  SHF.R.S32.HI R2, RZ, 0x1f, R9 ;  /* 0x0000001fff027819 */ /* 0x004fe40000011409 */
[----:B------:R-:W-:Y:S01]  /*06e0*/  SHF.R.S32.HI R9, RZ, 0x1f, R8 ;  /* 0x0000001fff097819 */ /* 0x000fe20000011408 */
[----:B------:R-:W2:Y:S01]  /*06f0*/  LDC R25, c[0x0][0x148] ;  /* 0x00005200ff197b82 */ /* 0x000ea20000000800 */
[----:B0-----:R-:W-:Y:S02]  /*0700*/  ISETP.NE.OR P0, PT, R13, RZ, !P0 ;  /* 0x000000ff0d00720c */ /* 0x001fe40004705670 */
[----:B-1----:R-:W-:Y:S02]  /*0710*/  I2FP.F32.U32 R13, UR12 ;  /* 0x0000000c000d7c45 */ /* 0x002fe40008201000 */
[----:B------:R-:W-:-:S02]  /*0720*/  LEA.HI R2, R2, R11, RZ, 0x2 ;  /* 0x0000000b02027211 */ /* 0x000fc400078f10ff */
[----:B------:R-:W-:Y:S01]  /*0730*/  LEA.HI R9, R9, R8, RZ, 0x2 ;  /* 0x0000000809097211 */ /* 0x000fe200078f10ff */
[----:B------:R-:W-:Y:S01]  /*0740*/  FMUL R13, R13, UR4 ;  /* 0x000000040d0d7c20 */ /* 0x000fe20008400000 */
[----:B---3--:R-:W-:Y:S01]  /*0750*/  ISETP.NE.OR P1, PT, R12, RZ, !P1 ;  /* 0x000000ff0c00720c */ /* 0x008fe20004f25670 */
[----:B------:R-:W-:Y:S01]  /*0760*/  ULDC UR4, c[0x0][0x154] ;  /* 0x0000550000047ab9 */ /* 0x000fe20000000800 */
[----:B------:R-:W-:Y:S02]  /*0770*/  LOP3.LUT R12, R2, 0xfffffffc, RZ, 0xc0, !PT ;  /* 0xfffffffc020c7812 */ /* 0x000fe400078ec0ff */
[----:B------:R-:W-:Y:S01]  /*0780*/  LOP3.LUT R9, R9, 0x3ffffffc, RZ, 0xc0, !PT ;  /* 0x3ffffffc09097812 */ /* 0x000fe200078ec0ff */
[----:B------:R-:W0:Y:S01]  /*0790*/  F2I.U32.TRUNC.NTZ R13, R13 ;  /* 0x0000000d000d7305 */ /* 0x000e22000020f000 */
[----:B------:R-:W-:Y:S01]  /*07a0*/  VOTEU.ALL UP1, P0 ;  /* 0x00000000003f7886 */ /* 0x000fe20000020000 */
[----:B------:R-:W-:Y:S01]  /*07b0*/  IMAD.IADD R12, R11, 0x1, -R12 ;  /* 0x000000010b0c7824 */ /* 0x000fe200078e0a0c */
[----:B----4-:R-:W-:Y:S01]  /*07c0*/  I2FP.F32.U32 R11, R6 ;  /* 0x00000006000b7245 */ /* 0x010fe20000201000 */
[----:B------:R-:W-:Y:S01]  /*07d0*/  IMAD.IADD R9, R8, 0x1, -R9 ;  /* 0x0000000108097824 */ /* 0x000fe200078e0a09 */
[----:B------:R-:W-:Y:S01]  /*07e0*/  SHF.R.S32.HI R2, RZ, 0x1f, R5 ;  /* 0x0000001fff027819 */ /* 0x000fe20000011405 */
[----:B------:R-:W1:Y:S01]  /*07f0*/  @!UP1 S2UR UR7, SR_CgaCtaId ;  /* 0x00000000000799c3 */ /* 0x000e620000008800 */
[----:B------:R-:W-:Y:S01]  /*0800*/  @!UP1 UMOV UR6, 0x400 ;  /* 0x0000040000069882 */ /* 0x000fe20000000000 */
[----:B------:R-:W-:Y:S01]  /*0810*/  IMAD R9, R9, 0x4, R12 ;  /* 0x0000000409097824 */ /* 0x000fe200078e020c */
[----:B------:R-:W-:Y:S01]  /*0820*/  VOTEU.ALL UP2, P1 ;  /* 0x00000000003f7886 */ /* 0x000fe20000840000 */
[----:B------:R-:W-:Y:S01]  /*0830*/  FMUL R11, R11, UR4 ;  /* 0x000000040b0b7c20 */ /* 0x000fe20008400000 */
[----:B------:R-:W-:Y:S01]  /*0840*/  LEA.HI R2, R2, R5, RZ, 0x2 ;  /* 0x0000000502027211 */ /* 0x000fe200078f10ff */
[----:B------:R-:W-:Y:S01]  /*0850*/  UMOV UR4, 0x20 ;  /* 0x0000002000047882 */ /* 0x000fe20000000000 */
[----:B------:R-:W-:Y:S01]  /*0860*/  LEA.HI R8, R9, R9, RZ, 0x1 ;  /* 0x0000000909087211 */ /* 0x000fe200078f08ff */
[----:B------:R-:W3:Y:S01]  /*0870*/  @!UP2 S2UR UR10, SR_CgaCtaId ;  /* 0x00000000000aa9c3 */ /* 0x000ee20000008800 */
[----:B0-----:R-:W-:Y:S01]  /*0880*/  IMAD.MOV R13, RZ, RZ, -R13 ;  /* 0x000000ffff0d7224 */ /* 0x001fe200078e0a0d */
[----:B------:R-:W0:Y:S01]  /*0890*/  F2I.U32.TRUNC.NTZ R11, R11 ;  /* 0x0000000b000b7305 */ /* 0x000e22000020f000 */
[----:B------:R-:W-:Y:S01]  /*08a0*/  LOP3.LUT R8, R8, 0xfffffffe, RZ, 0xc0, !PT ;  /* 0xfffffffe08087812 */ /* 0x000fe200078ec0ff */
[----:B------:R-:W-:-:S04]  /*08b0*/  @!UP1 UIADD3 UR4, -UR4, 0x100000, URZ ;  /* 0x0010000004049890 */ /* 0x000fc8000fffe13f */
[----:B------:R-:W-:Y:S02]  /*08c0*/  @!UP1 USHF.L.U32 UR5, UR4, 0xb, URZ ;  /* 0x0000000b04059899 */ /* 0x000fe4000800063f */
[----:B------:R-:W-:Y:S01]  /*08d0*/  @!UP1 USHF.L.U32 UR4, UR4, 0x1, URZ ;  /* 0x0000000104049899 */ /* 0x000fe2000800063f */
[----:B-----5:R-:W-:Y:S01]  /*08e0*/  IMAD R21, R14, R13, UR12 ;  /* 0x0000000c0e157e24 */ /* 0x020fe2000f8e020d */
[----:B------:R-:W-:Y:S01]  /*08f0*/  LOP3.LUT R2, R2, 0xfffffffc, RZ, 0xc0, !PT ;  /* 0xfffffffc02027812 */ /* 0x000fe200078ec0ff */
[----:B------:R-:W-:Y:S01]  /*0900*/  @!UP2 UMOV UR9, 0x400 ;  /* 0x000004000009a882 */ /* 0x000fe20000000000 */
[----:B------:R-:W-:Y:S01]  /*0910*/  IMAD.IADD R8, R9, 0x1, -R8 ;  /* 0x0000000109087824 */ /* 0x000fe200078e0a08 */
[----:B------:R-:W-:Y:S01]  /*0920*/  VOTEU.ALL UP3, P1 ;  /* 0x00000000003f7886 */ /* 0x000fe20000860000 */
[----:B------:R-:W-:Y:S01]  /*0930*/  VOTEU.ALL UP4, P1 ;  /* 0x00000000003f7886 */ /* 0x000fe20000880000 */
[----:B------:R-:W-:Y:S01]  /*0940*/  IMAD.IADD R5, R5, 0x1, -R2 ;  /* 0x0000000105057824 */ /* 0x000fe200078e0a02 */
[----:B------:R-:W-:Y:S01]  /*0950*/  VOTEU.ALL UP5, P1 ;  /* 0x00000000003f7886 */ /* 0x000fe200008a0000 */
[----:B------:R-:W-:Y:S01]  /*0960*/  ISETP.NE.AND P3, PT, R8, R21, PT ;  /* 0x000000150800720c */ /* 0x000fe20003f65270 */
[----:B------:R-:W-:Y:S01]  /*0970*/  IMAD.SHL.U32 R2, R9, 0x4, RZ ;  /* 0x0000000409027824 */ /* 0x000fe200078e00ff */
[----:B------:R-:W-:Y:S01]  /*0980*/  ISETP.EQ.U32.AND P2, PT, R15, 0x1, PT ;  /* 0x000000010f00780c */ /* 0x000fe20003f42070 */
[----:B-1----:R-:W-:Y:S01]  /*0990*/  @!UP1 ULEA UR8, UR7, UR6, 0x18 ;  /* 0x0000000607089291 */ /* 0x002fe2000f8ec03f */
[----:B0-----:R-:W-:Y:S01]  /*09a0*/  IMAD.MOV R20, RZ, RZ, -R11 ;  /* 0x000000ffff147224 */ /* 0x001fe200078e0a0b */
[----:B------:R-:W-:-:S04]  /*09b0*/  @!UP2 UIADD3 UR6, -UR11, 0x100000, URZ ;  /* 0x001000000b06a890 */ /* 0x000fc8000fffe13f */
[----:B------:R-:W-:Y:S02]  /*09c0*/  @!UP2 USHF.L.U32 UR7, UR6, 0xb, URZ ;  /* 0x0000000b0607a899 */ /* 0x000fe4000800063f */
[----:B------:R-:W-:Y:S01]  /*09d0*/  @!UP2 USHF.L.U32 UR6, UR6, 0x1, URZ ;  /* 0x000000010606a899 */ /* 0x000fe2000800063f */
[----:B------:R-:W-:Y:S01]  /*09e0*/  LOP3.LUT R147, R9, 0xc, R2, 0x78, !PT ;  /* 0x0000000c09937812 */ /* 0x000fe200078e7802 */
[----:B------:R-:W-:Y:S01]  /*09f0*/  VOTEU.ALL UP0, P0 ;  /* 0x00000000003f7886 */ /* 0x000fe20000000000 */
[----:B------:R-:W-:Y:S01]  /*0a00*/  VOTEU.ALL UP1, P0 ;  /* 0x00000000003f7886 */ /* 0x000fe20000020000 */
[----:B--2---:R-:W-:Y:S01]  /*0a10*/  IMAD R9, R25, R20, R6 ;  /* 0x0000001419097224 */ /* 0x004fe200078e0206 */
[----:B------:R-:W-:Y:S01]  /*0a20*/  LOP3.LUT P0, RZ, R3, 0x7, RZ, 0xc0, !PT ;  /* 0x0000000703ff7812 */ /* 0x000fe2000780c0ff */
[----:B---3--:R-:W-:Y:S01]  /*0a30*/  @!UP2 ULEA UR9, UR10, UR9, 0x18 ;  /* 0x000000090a09a291 */ /* 0x008fe2000f8ec03f */
[----:B------:R0:W1:Y:S01]  /*0a40*/  SHFL.IDX PT, R14, R7, RZ, 0x1f ;  /* 0x00001fff070e7589 */ /* 0x00006200000e0000 */
[----:B------:R-:W-:Y:S01]  /*0a50*/  VOTEU.ALL UP2, P1 ;  /* 0x00000000003f7886 */ /* 0x000fe20000840000 */
[----:B------:R-:W-:-:S02]  /*0a60*/  @P3 LEA.HI R2, R147, R147, RZ, 0x1 ;  /* 0x0000009393023211 */ /* 0x000fc400078f08ff */
[----:B------:R-:W2:Y:S02]  /*0a70*/  FENCE.VIEW.ASYNC.S ;  /* 0x00000000000073c6 */ /* 0x000ea40000000000 */
[----:B--2---:R0:W2:Y:S01]  /*0a80*/  @!UP0 SYNCS.EXCH.64 URZ, [UR8+0x1a0], UR4 ;  /* 0x0001a004083f85b2 */ /* 0x0040a20008000100 */
[C---:B------:R-:W-:Y:S02]  /*0a90*/  ISETP.NE.AND P1, PT, R5.reuse, 0x3, PT ;  /* 0x000000030500780c */ /* 0x040fe40003f25270 */
[----:B------:R-:W-:Y:S02]  /*0aa0*/  @P3 SHF.R.S32.HI R2, RZ, 0x1, R2 ;  /* 0x00000001ff023819 */ /* 0x000fe40000011402 */
[----:B------:R-:W-:Y:S02]  /*0ab0*/  ISETP.EQ.OR P1, PT, R5, RZ, !P1 ;  /* 0x000000ff0500720c */ /* 0x000fe40004f22670 */
[----:B------:R-:W-:Y:S02]  /*0ac0*/  @P3 ISETP.NE.AND P5, PT, R2, R9, PT ;  /* 0x000000090200320c */ /* 0x000fe40003fa5270 */
[----:B------:R-:W-:-:S02]  /*0ad0*/  ISETP.LT.U32.AND P0, PT, R147, 0x2, !P0 ;  /* 0x000000029300780c */ /* 0x000fc40004701070 */
[----:B------:R-:W-:Y:S02]  /*0ae0*/  ISETP.EQ.AND P1, PT, R10, RZ, P1 ;  /* 0x000000ff0a00720c */ /* 0x000fe40000f22270 */
[----:B------:R-:W-:Y:S02]  /*0af0*/  SEL R9, RZ, 0x1, !P0 ;  /* 0x00000001ff097807 */ /* 0x000fe40004000000 */
[----:B------:R-:W-:Y:S01]  /*0b00*/  @P3 SEL R146, RZ, 0x1, P5 ;  /* 0x00000001ff923807 */ /* 0x000fe20002800000 */
[----:B------:R0:W3:Y:S01]  /*0b10*/  @!UP1 SYNCS.EXCH.64 URZ, [UR8+0x1a8], UR4 ;  /* 0x0001a804083f95b2 */ /* 0x0000e20008000100 */
[----:B------:R-:W-:Y:S01]  /*0b20*/  NOP ;  /* 0x0000000000007918 */ /* 0x000fe20000000000 */
[----:B------:R-:W-:Y:S02]  /*0b30*/  SEL R16, RZ, 0x1, !P1 ;  /* 0x00000001ff107807 */ /* 0x000fe40004800000 */
[----:B------:R-:W-:Y:S02]  /*0b40*/  LOP3.LUT R146, R146, R9, RZ, 0xc0, !PT ;  /* 0x0000000992927212 */ /* 0x000fe400078ec0ff */
[----:B------:R-:W-:Y:S01]  /*0b50*/  SEL R16, R16, 0x2, P6 ;  /* 0x0000000210107807 */ /* 0x000fe20003000000 */
[----:B------:R0:W4:Y:S01]  /*0b60*/  @!UP2 SYNCS.EXCH.64 URZ, [UR9+0x180], UR6 ;  /* 0x00018006093fa5b2 */ /* 0x0001220008000100 */
[----:B------:R0:W0:Y:S01]  /*0b70*/  @!UP3 SYNCS.EXCH.64 URZ, [UR9+0x188], UR6 ;  /* 0x00018806093fb5b2 */ /* 0x0000220008000100 */
[----:B------:R0:W0:Y:S01]  /*0b80*/  @!UP4 SYNCS.EXCH.64 URZ, [UR9+0x190], UR6 ;  /* 0x00019006093fc5b2 */ /* 0x0000220008000100 */
[----:B------:R0:W0:Y:S01]  /*0b90*/  @!UP5 SYNCS.EXCH.64 URZ, [UR9+0x198], UR6 ;  /* 0x00019806093fd5b2 */ /* 0x0000220008000100 */
[----:B------:R-:W-:Y:S01]  /*0ba0*/  NOP ;  /* 0x0000000000007918 */ /* 0x000fe20000000000 */
[----:B-12---:R-:W-:Y:S05]  /*0bb0*/  @!P2 BRA `(.L_x_4) ;  /* 0x000000000008a947 */ /* 0x006fea0003800000 */
[----:B0--34-:R-:W-:Y:S01]  /*0bc0*/  UCGABAR_ARV ;  /* 0x00000000000079c7 */ /* 0x019fe20008000000 */
[----:B------:R-:W-:Y:S05]  /*0bd0*/  BRA `(.L_x_5) ;  /* 0x0000000000047947 */ /* 0x000fea0003800000 */
.L_x_4:
[----:B0--34-:R-:W-:Y:S01]  /*0be0*/  NOP ;  /* 0x0000000000007918 */ /* 0x019fe20000000000 */
.L_x_5:
[----:B------:R-:W-:Y:S01]  /*0bf0*/  ULDC.64 UR4, c[0x0][0x598] ;  /* 0x0001660000047ab9 */ /* 0x000fe20000000a00 */
[----:B------:R-:W-:Y:S01]  /*0c00*/  ULDC.64 UR36, c[0x0][0x208] ;  /* 0x0000820000247ab9 */ /* 0x000fe20000000a00 */
[----:B------:R-:W-:-:S04]  /*0c10*/  ISETP.NE.U32.AND P0, PT, RZ, UR4, PT ;  /* 0x00000004ff007c0c */ /* 0x000fc8000bf05070 */
[----:B------:R-:W-:-:S13]  /*0c20*/  ISETP.NE.AND.EX P0, PT, RZ, UR5, PT, P0 ;  /* 0x00000005ff007c0c */ /* 0x000fda000bf05300 */
[----:B------:R-:W-:Y:S05]  /*0c30*/  @!P0 BRA `(.L_x_6) ;  /* 0x00000000001c8947 */ /* 0x000fea0003800000 */
[----:B------:R-:W0:Y:S02]  /*0c40*/  LDC.64 R8, c[0x0][0x598] ;  /* 0x00016600ff087b82 */ /* 0x000e240000000a00 */
[----:B0-----:R-:W2:Y:S02]  /*0c50*/  LDG.E.64 R8, desc[UR36][R8.64] ;  /* 0x0000002408087981 */ /* 0x001ea4000c1e1b00 */
[----:B--2---:R-:W-:-:S04]  /*0c60*/  ISETP.NE.U32.AND P0, PT, R8, RZ, PT ;  /* 0x000000ff0800720c */ /* 0x004fc80003f05070 */
[----:B------:R-:W-:-:S13]  /*0c70*/  ISETP.NE.AND.EX P0, PT, R9, RZ, PT, P0 ;  /* 0x000000ff0900720c */ /* 0x000fda0003f05300 */
[----:B------:R-:W-:Y:S05]  /*0c80*/  @!P0 BRA `(.L_x_6) ;  /* 0x0000000000088947 */ /* 0x000fea0003800000 */
[----:B------:R0:W5:Y:S01]  /*0c90*/  LD.E R145, desc[UR36][R8.64] ;  /* 0x0000002408917980 */ /* 0x000162000c101900 */
[----:B------:R-:W-:Y:S05]  /*0ca0*/  BRA `(.L_x_7) ;  /* 0x0000000000247947 */ /* 0x000fea0003800000 */
.L_x_6:
[----:B------:R-:W-:Y:S02]  /*0cb0*/  ULDC.64 UR4, c[0x0][0x588] ;  /* 0x0001620000047ab9 */ /* 0x000fe40000000a00 */
[----:B------:R-:W-:-:S04]  /*0cc0*/  ISETP.NE.U32.AND P0, PT, RZ, UR4, PT ;  /* 0x00000004ff007c0c */ /* 0x000fc8000bf05070 */
[----:B------:R-:W-:-:S13]  /*0cd0*/  ISETP.NE.AND.EX P0, PT, RZ, UR5, PT, P0 ;  /* 0x00000005ff007c0c */ /* 0x000fda000bf05300 */
[----:B------:R-:W-:Y:S05]  /*0ce0*/  @!P0 BRA `(.L_x_8) ;  /* 0x00000000000c8947 */ /* 0x000fea0003800000 */
[----:B------:R-:W0:Y:S02]  /*0cf0*/  LDC.64 R8, c[0x0][0x588] ;  /* 0x00016200ff087b82 */ /* 0x000e240000000a00 */
[----:B0-----:R1:W5:Y:S01]  /*0d00*/  LDG.E R145, desc[UR36][R8.64] ;  /* 0x0000002408917981 */ /* 0x001362000c1e1900 */
[----:B------:R-:W-:Y:S05]  /*0d10*/  BRA `(.L_x_7) ;  /* 0x0000000000087947 */ /* 0x000fea0003800000 */
.L_x_8:
[----:B------:R-:W-:Y:S02]  /*0d20*/  ULDC UR4, c[0x0][0x580] ;  /* 0x0001600000047ab9 */ /* 0x000fe40000000800 */
[----:B------:R-:W-:-:S07]  /*0d30*/  IMAD.U32 R145, RZ, RZ, UR4 ;  /* 0x00000004ff917e24 */ /* 0x000fce000f8e00ff */
.L_x_7:
[----:B------:R-:W-:Y:S02]  /*0d40*/  ULDC.64 UR4, c[0x0][0x5a0] ;  /* 0x0001680000047ab9 */ /* 0x000fe40000000a00 */
[----:B------:R-:W-:-:S04]  /*0d50*/  ISETP.NE.U32.AND P0, PT, RZ, UR4, PT ;  /* 0x00000004ff007c0c */ /* 0x000fc8000bf05070 */
[----:B------:R-:W-:-:S13]  /*0d60*/  ISETP.NE.AND.EX P0, PT, RZ, UR5, PT, P0 ;  /* 0x00000005ff007c0c */ /* 0x000fda000bf05300 */
[----:B------:R-:W-:Y:S05]  /*0d70*/  @!P0 BRA `(.L_x_9) ;  /* 0x00000000001c8947 */ /* 0x000fea0003800000 */
[----:B01----:R-:W0:Y:S02]  /*0d80*/  LDC.64 R8, c[0x0][0x5a0] ;  /* 0x00016800ff087b82 */ /* 0x003e240000000a00 */
[----:B0-----:R-:W2:Y:S02]  /*0d90*/  LDG.E.64 R8, desc[UR36][R8.64] ;  /* 0x0000002408087981 */ /* 0x001ea4000c1e1b00 */
[----:B--2---:R-:W-:-:S04]  /*0da0*/  ISETP.NE.U32.AND P0, PT, R8, RZ, PT ;  /* 0x000000ff0800720c */ /* 0x004fc80003f05070 */
[----:B------:R-:W-:-:S13]  /*0db0*/  ISETP.NE.AND.EX P0, PT, R9, RZ, PT, P0 ;  /* 0x000000ff0900720c */ /* 0x000fda0003f05300 */
[----:B------:R-:W-:Y:S05]  /*0dc0*/  @!P0 BRA `(.L_x_9) ;  /* 0x0000000000088947 */ /* 0x000fea0003800000 */
[----:B------:R0:W5:Y:S01]  /*0dd0*/  LD.E R144, desc[UR36][R8.64] ;  /* 0x0000002408907980 */ /* 0x000162000c101900 */
[----:B------:R-:W-:Y:S05]  /*0de0*/  BRA `(.L_x_10) ;  /* 0x0000000000247947 */ /* 0x000fea0003800000 */
.L_x_9:
[----:B------:R-:W-:Y:S02]  /*0df0*/  ULDC.64 UR4, c[0x0][0x590] ;  /* 0x0001640000047ab9 */ /* 0x000fe40000000a00 */
[----:B------:R-:W-:-:S04]  /*0e00*/  ISETP.NE.U32.AND P0, PT, RZ, UR4, PT ;  /* 0x00000004ff007c0c */ /* 0x000fc8000bf05070 */
[----:B------:R-:W-:-:S13]  /*0e10*/  ISETP.NE.AND.EX P0, PT, RZ, UR5, PT, P0 ;  /* 0x00000005ff007c0c */ /* 0x000fda000bf05300 */
[----:B------:R-:W-:Y:S05]  /*0e20*/  @!P0 BRA `(.L_x_11) ;  /* 0x00000000000c8947 */ /* 0x000fea0003800000 */
[----:B01----:R-:W0:Y:S02]  /*0e30*/  LDC.64 R8, c[0x0][0x590] ;  /* 0x00016400ff087b82 */ /* 0x003e240000000a00 */
[----:B0-----:R1:W5:Y:S01]  /*0e40*/  LDG.E R144, desc[UR36][R8.64] ;  /* 0x0000002408907981 */ /* 0x001362000c1e1900 */
[----:B------:R-:W-:Y:S05]  /*0e50*/  BRA `(.L_x_10) ;  /* 0x0000000000087947 */ /* 0x000fea0003800000 */
.L_x_11:
[----:B------:R-:W-:Y:S02]  /*0e60*/  ULDC UR4, c[0x0][0x584] ;  /* 0x0001610000047ab9 */ /* 0x000fe40000000800 */
[----:B------:R-:W-:-:S07]  /*0e70*/  IMAD.U32 R144, RZ, RZ, UR4 ;  /* 0x00000004ff907e24 */ /* 0x000fce000f8e00ff */
.L_x_10:
[----:B------:R-:W2:Y:S01]  /*0e80*/  LDC R2, c[0x0][0x65c] ;  /* 0x00019700ff027b82 */ /* 0x000ea20000000800 */
[----:B------:R-:W-:Y:S01]  /*0e90*/  ULDC UR6, c[0x0][0x28c] ;  /* 0x0000a30000067ab9 */ /* 0x000fe20000000800 */
[----:B------:R-:W-:Y:S01]  /*0ea0*/  ISETP.NE.AND P0, PT, R10, 0x2, PT ;  /* 0x000000020a00780c */ /* 0x000fe20003f05270 */
[----:B------:R-:W-:Y:S01]  /*0eb0*/  UIADD3 UR6, UR6, 0xf, URZ ;  /* 0x0000000f06067890 */ /* 0x000fe2000fffe03f */
[----:B01----:R-:W-:Y:S01]  /*0ec0*/  IMAD.U32 R8, RZ, RZ, UR12 ;  /* 0x0000000cff087e24 */ /* 0x003fe2000f8e00ff */
[----:B------:R-:W-:Y:S01]  /*0ed0*/  UMOV UR38, URZ ;  /* 0x0000003f00267c82 */ /* 0x000fe20008000000 */
[----:B------:R-:W-:Y:S01]  /*0ee0*/  IMAD.MOV.U32 R9, RZ, RZ, RZ ;  /* 0x000000ffff097224 */ /* 0x000fe200078e00ff */
[----:B------:R-:W-:Y:S01]  /*0ef0*/  USHF.R.S32.HI UR7, URZ, 0x1f, UR6 ;  /* 0x0000001f3f077899 */ /* 0x000fe20008011406 */
[----:B------:R-:W-:Y:S01]  /*0f00*/  UMOV UR39, URZ ;  /* 0x0000003f00277c82 */ /* 0x000fe20008000000 */
[----:B------:R-:W-:Y:S02]  /*0f10*/  ULDC.64 UR8, c[0x0][0x650] ;  /* 0x0001940000087ab9 */ /* 0x000fe40000000a00 */
[----:B------:R-:W-:-:S04]  /*0f20*/  ULEA.HI UR7, UR7, UR6, URZ, 0x4 ;  /* 0x0000000607077291 */ /* 0x000fc8000f8f203f */
[----:B------:R-:W-:Y:S01]  /*0f30*/  USHF.R.S32.HI UR40, URZ, 0x4, UR7 ;  /* 0x000000043f287899 */ /* 0x000fe20008011407 */
[----:B--2---:R-:W-:-:S13]  /*0f40*/  ISETP.NE.AND P1, PT, R2, 0x1, PT ;  /* 0x000000010200780c */ /* 0x004fda0003f25270 */
[----:B------:R-:W0:Y:S01]  /*0f50*/  @P1 LDC R19, c[0x0][0x10] ;  /* 0x00000400ff131b82 */ /* 0x000e220000000800 */
[----:B------:R-:W-:Y:S02]  /*0f60*/  @P1 IMAD.MOV.U32 R7, RZ, RZ, RZ ;  /* 0x000000ffff071224 */ /* 0x000fe400078e00ff */
[----:B------:R-:W-:-:S05]  /*0f70*/  @P1 IMAD.MOV.U32 R17, RZ, RZ, RZ ;  /* 0x000000ffff111224 */ /* 0x000fca00078e00ff */
[----:B------:R-:W1:Y:S01]  /*0f80*/  @!P1 LDC R11, c[0x0][0xc] ;  /* 0x00000300ff0b9b82 */ /* 0x000e620000000800 */
[----:B------:R-:W-:Y:S01]  /*0f90*/  ULDC UR4, c[0x0][0xc] ;  /* 0x0000030000047ab9 */ /* 0x000fe20000000800 */
[----:B------:R-:W-:Y:S02]  /*0fa0*/  ULDC UR5, c[0x0][0x10] ;  /* 0x0000040000057ab9 */ /* 0x000fe40000000800 */
[----:B------:R-:W-:-:S04]  /*0fb0*/  UIMAD.WIDE.U32 UR4, UR4, UR5, URZ ;  /* 0x00000005040472a5 */ /* 0x000fc8000f8e003f */
[----:B------:R-:W2:Y:S01]  /*0fc0*/  LDC R2, c[0x0][0x14] ;  /* 0x00000500ff027b82 */ /* 0x000ea20000000800 */
[----:B0-----:R-:W-:-:S04]  /*0fd0*/  @P1 IMAD.WIDE.U32 R18, R19, UR12, R6 ;  /* 0x0000000c13121c25 */ /* 0x001fc8000f8e0006 */
[----:B------:R-:W-:Y:S02]  /*0fe0*/  @P1 IMAD.IADD R17, R19, 0x1, R17 ;  /* 0x0000000113111824 */ /* 0x000fe400078e0211 */
[----:B-1----:R-:W-:-:S04]  /*0ff0*/  @!P1 IMAD.WIDE.U32 R8, R6, R11, R8 ;  /* 0x0000000b06089225 */ /* 0x002fc800078e0008 */
[----:B------:R-:W-:Y:S02]  /*1000*/  @!P1 IMAD.MOV.U32 R18, RZ, RZ, R8 ;  /* 0x000000ffff129224 */ /* 0x000fe400078e0008 */
[----:B------:R-:W-:Y:S02]  /*1010*/  @!P1 IMAD.MOV.U32 R17, RZ, RZ, R9 ;  /* 0x000000ffff119224 */ /* 0x000fe400078e0009 */
[----:B--2---:R-:W-:-:S04]  /*1020*/  IMAD.WIDE.U32 R12, R2, UR4, RZ ;  /* 0x00000004020c7c25 */ /* 0x004fc8000f8e00ff */
[----:B------:R-:W-:Y:S01]  /*1030*/  IMAD R23, R2, UR5, RZ ;  /* 0x0000000502177c24 */ /* 0x000fe2000f8e02ff */
[----:B------:R0:W-:Y:S03]  /*1040*/  STL.64 [R1], R12 ;  /* 0x0000000c01007387 */ /* 0x0001e60000100a00 */
[----:B------:R-:W-:Y:S01]  /*1050*/  IMAD.IADD R23, R13, 0x1, R23 ;  /* 0x000000010d177824 */ /* 0x000fe200078e0217 */
[----:B------:R-:W-:Y:S06]  /*1060*/  @P0 BRA `(.L_x_12) ;  /* 0x0000000000200947 */ /* 0x000fec0003800000 */
[----:B------:R-:W-:Y:S01]  /*1070*/  UISETP.GE.U32.AND UP0, UPT, UR40, 0x17, UPT ;  /* 0x000000172800788c */ /* 0x000fe2000bf06070 */
[----:B------:R-:W-:Y:S01]  /*1080*/  IADD3 R18, P0, R18, R12, RZ ;  /* 0x0000000c12127210 */ /* 0x000fe20007f1e0ff */
[----:B------:R-:W-:Y:S01]  /*1090*/  UIMAD.WIDE.U32 UR4, UR40, -0x4de9bd37, URZ ;  /* 0xb21642c9280478a5 */ /* 0x000fe2000f8e003f */
[----:B------:R-:W-:-:S03]  /*10a0*/  UMOV UR39, URZ ;  /* 0x0000003f00277c82 */ /* 0x000fc60008000000 */
[----:B------:R-:W-:Y:S01]  /*10b0*/  USHF.R.U32.HI UR4, URZ, 0x4, UR5 ;  /* 0x000000043f047899 */ /* 0x000fe20008011605 */
[----:B------:R-:W-:-:S03]  /*10c0*/  IMAD.X R17, R23, 0x1, R17, P0 ;  /* 0x0000000117117824 */ /* 0x000fc600000e0611 */
[----:B------:R-:W-:Y:S02]  /*10d0*/  UIMAD UR38, UR4, -0x17, UR40 ;  /* 0xffffffe9042678a4 */ /* 0x000fe4000f8e0228 */
[----:B------:R-:W-:-:S12]  /*10e0*/  @UP0 ULOP3.LUT UR39, UR4, 0x1, URZ, 0xc0, !UPT ;  /* 0x0000000104270892 */ /* 0x000fd8000f8ec03f */
.L_x_12:
[----:B------:R-:W-:Y:S01]  /*10f0*/  ISETP.GE.U32.AND P0, PT, R18, UR8, PT ;  /* 0x0000000812007c0c */ /* 0x000fe2000bf06070 */
[----:B------:R-:W-:Y:S01]  /*1100*/  IMAD.MOV.U32 R19, RZ, RZ, -0x1 ;  /* 0xffffffffff137424 */ /* 0x000fe200078e00ff */
[----:B------:R-:W-:Y:S01]  /*1110*/  PRMT R8, RZ, 0x7610, R8 ;  /* 0x00007610ff087816 */ /* 0x000fe20000000008 */
[----:B------:R-:W-:Y:S01]  /*1120*/  IMAD.MOV.U32 R22, RZ, RZ, -0x1 ;  /* 0xffffffffff167424 */ /* 0x000fe200078e00ff */
[----:B------:R-:W-:Y:S01]  /*1130*/  ISETP.GE.U32.AND.EX P0, PT, R17, UR9, PT, P0 ;  /* 0x0000000911007c0c */ /* 0x000fe2000bf06100 */
[----:B------:R-:W-:-:S12]  /*1140*/  IMAD.MOV.U32 R2, RZ, RZ, -0x1 ;  /* 0xffffffffff027424 */ /* 0x000fd800078e00ff */
[----:B------:R-:W-:Y:S05]  /*1150*/  @P0 BRA `(.L_x_13) ;  /* 0x00000004002c0947 */ /* 0x000fea0003800000 */
[----:B------:R-:W1:Y:S01]  /*1160*/  LDC.64 R26, c[0x0][0x628] ;  /* 0x00018a00ff1a7b82 */ /* 0x000e620000000a00 */
[----:B------:R-:W-:Y:S02]  /*1170*/  IMAD.MOV.U32 R8, RZ, RZ, R18 ;  /* 0x000000ffff087224 */ /* 0x000fe400078e0012 */
[----:B------:R-:W-:-:S05]  /*1180*/  IMAD.MOV.U32 R9, RZ, RZ, R17 ;  /* 0x000000ffff097224 */ /* 0x000fca00078e0011 */
[----:B------:R-:W2:Y:S08]  /*1190*/  LDC R2, c[0x0][0x630] ;  /* 0x00018c00ff027b82 */ /* 0x000eb00000000800 */
[----:B------:R-:W3:Y:S01]  /*11a0*/  LDC.64 R28, c[0x0][0x620] ;  /* 0x00018800ff1c7b82 */ /* 0x000ee20000000a00 */
[----:B-1----:R-:W-:-:S04]  /*11b0*/  ISETP.NE.U32.AND P0, PT, R26, RZ, PT ;  /* 0x000000ff1a00720c */ /* 0x002fc80003f05070 */
[----:B------:R-:W-:-:S13]  /*11c0*/  ISETP.NE.AND.EX P0, PT, R27, RZ, PT, P0 ;  /* 0x000000ff1b00720c */ /* 0x000fda0003f05300 */
[----:B--23--:R-:W-:Y:S05]  /*11d0*/  @!P0 BRA `(.L_x_14) ;  /* 0x0000000000288947 */ /* 0x00cfea0003800000 */
[----:B0-----:R-:W0:Y:S02]  /*11e0*/  LDC R13, c[0x0][0x634] ;  /* 0x00018d00ff0d7b82 */ /* 0x001e240000000800 */
[----:B0-----:R-:W-:-:S05]  /*11f0*/  IADD3 R13, P0, R18, R13, RZ ;  /* 0x0000000d120d7210 */ /* 0x001fca0007f1e0ff */
[----:B------:R-:W-:-:S04]  /*1200*/  IMAD.X R15, RZ, RZ, R17, P0 ;  /* 0x000000ffff0f7224 */ /* 0x000fc800000e0611 */
[----:B------:R-:W-:-:S04]  /*1210*/  IMAD.WIDE.U32 R8, R15, R26, RZ ;  /* 0x0000001a0f087225 */ /* 0x000fc800078e00ff */
[----:B------:R-:W-:-:S04]  /*1220*/  IMAD.WIDE.U32 R10, P0, R13, R27, R8 ;  /* 0x0000001b0d0a7225 */ /* 0x000fc80007800008 */
[----:B------:R-:W-:-:S04]  /*1230*/  IMAD.WIDE.U32 R8, R13, R26, RZ ;  /* 0x0000001a0d087225 */ /* 0x000fc800078e00ff */
[----:B------:R-:W-:Y:S01]  /*1240*/  IMAD.X R13, RZ, RZ, RZ, P0 ;  /* 0x000000ffff0d7224 */ /* 0x000fe200000e06ff */
[----:B------:R-:W-:Y:S01]  /*1250*/  IADD3 RZ, P0, R9, R10, RZ ;  /* 0x0000000a09ff7210 */ /* 0x000fe20007f1e0ff */
[----:B------:R-:W-:-:S04]  /*1260*/  IMAD.MOV.U32 R12, RZ, RZ, R11 ;  /* 0x000000ffff0c7224 */ /* 0x000fc800078e000b */
[----:B------:R-:W-:-:S08]  /*1270*/  IMAD.WIDE.U32.X R8, R15, R27, R12, P0 ;  /* 0x0000001b0f087225 */ /* 0x000fd000000e040c */
.L_x_14:
[----:B------:R-:W1:Y:S01]  /*1280*/  LDC.64 R32, c[0x0][0x640] ;  /* 0x00019000ff207b82 */ /* 0x000e620000000a00 */
[-C--:B------:R-:W-:Y:S01]  /*1290*/  SHF.R.U64 R30, R8, R2.reuse, R9 ;  /* 0x00000002081e7219 */ /* 0x080fe20000001209 */
[----:B------:R-:W-:Y:S01]  /*12a0*/  IMAD.MOV.U32 R19, RZ, RZ, R17 ;  /* 0x000000ffff137224 */ /* 0x000fe200078e0011 */
[----:B------:R-:W-:Y:S01]  /*12b0*/  SHF.R.U32.HI R2, RZ, R2, R9 ;  /* 0x00000002ff027219 */ /* 0x000fe20000011609 */
[----:B------:R-:W-:Y:S01]  /*12c0*/  IMAD.MOV.U32 R26, RZ, RZ, 0x1 ;  /* 0x00000001ff1a7424 */ /* 0x000fe200078e00ff */
[----:B------:R-:W-:-:S03]  /*12d0*/  IADD3 R11, P0, RZ, -R30, RZ ;  /* 0x8000001eff0b7210 */ /* 0x000fc60007f1e0ff */
[----:B------:R-:W2:Y:S02]  /*12e0*/  LDC R10, c[0x0][0x618] ;  /* 0x00018600ff0a7b82 */ /* 0x000ea40000000800 */
[----:B------:R-:W-:-:S04]  /*12f0*/  IMAD.X R9, RZ, RZ, ~R2, P0 ;  /* 0x000000ffff097224 */ /* 0x000fc800000e0e02 */
[-C--:B------:R-:W-:Y:S02]  /*1300*/  IMAD R2, R9, R28.reuse, RZ ;  /* 0x0000001c09027224 */ /* 0x080fe400078e02ff */
[----:B0-----:R-:W0:Y:S01]  /*1310*/  LDC R13, c[0x0][0x608] ;  /* 0x00018200ff0d7b82 */ /* 0x001e220000000800 */
[----:B------:R-:W-:-:S04]  /*1320*/  IMAD.WIDE.U32 R8, R11, R28, R18 ;  /* 0x0000001c0b087225 */ /* 0x000fc800078e0012 */
[----:B------:R-:W-:Y:S02]  /*1330*/  IMAD R11, R11, R29, R2 ;  /* 0x0000001d0b0b7224 */ /* 0x000fe400078e0202 */
[----:B------:R-:W-:Y:S01]  /*1340*/  IMAD.MOV.U32 R2, RZ, RZ, -0x1 ;  /* 0xffffffffff027424 */ /* 0x000fe200078e00ff */
[----:B------:R-:W3:Y:S01]  /*1350*/  LDC R31, c[0x0][0x658] ;  /* 0x00019600ff1f7b82 */ /* 0x000ee20000000800 */
[----:B------:R-:W-:Y:S01]  /*1360*/  IMAD.IADD R9, R9, 0x1, R11 ;  /* 0x0000000109097824 */ /* 0x000fe200078e020b */
[----:B-1----:R-:W-:-:S04]  /*1370*/  ISETP.NE.U32.AND P0, PT, R32, RZ, PT ;  /* 0x000000ff2000720c */ /* 0x002fc80003f05070 */
[----:B------:R-:W-:Y:S02]  /*1380*/  ISETP.NE.AND.EX P0, PT, R33, RZ, PT, P0 ;  /* 0x000000ff2100720c */ /* 0x000fe40003f05300 */
[----:B------:R-:W1:Y:S01]  /*1390*/  LDC R29, c[0x0][0x600] ;  /* 0x00018000ff1d7b82 */ /* 0x000e620000000800 */
[-CC-:B--2---:R-:W-:Y:S02]  /*13a0*/  SHF.R.U64 R27, R8, R10.reuse, R9.reuse ;  /* 0x0000000a081b7219 */ /* 0x184fe40000001209 */
[----:B------:R-:W-:-:S05]  /*13b0*/  SHF.R.U32.HI R8, RZ, R10, R9 ;  /* 0x0000000aff087219 */ /* 0x000fca0000011609 */
[----:B------:R-:W2:Y:S01]  /*13c0*/  LDC R22, c[0x0][0x648] ;  /* 0x00019200ff167b82 */ /* 0x000ea20000000800 */
[-CC-:B0-----:R-:W-:Y:S02]  /*13d0*/  SHF.R.U64 R34, R27, R13.reuse, R8.reuse ;  /* 0x0000000d1b227219 */ /* 0x181fe40000001208 */
[----:B------:R-:W-:-:S05]  /*13e0*/  SHF.R.U32.HI R8, RZ, R13, R8 ;  /* 0x0000000dff087219 */ /* 0x000fca0000011608 */
[----:B------:R-:W0:Y:S01]  /*13f0*/  LDC R24, c[0x0][0x638] ;  /* 0x00018e00ff187b82 */ /* 0x000e220000000800 */
[-CC-:B---3--:R-:W-:Y:S02]  /*1400*/  SHF.R.U64 R36, R34, R31.reuse, R8.reuse ;  /* 0x0000001f22247219 */ /* 0x188fe40000001208 */
[-C--:B------:R-:W-:Y:S02]  /*1410*/  SHF.L.U32 R2, R2, R31.reuse, RZ ;  /* 0x0000001f02027219 */ /* 0x080fe400000006ff */
[----:B------:R-:W-:Y:S01]  /*1420*/  SHF.R.U32.HI R9, RZ, R31, R8 ;  /* 0x0000001fff097219 */ /* 0x000fe20000011608 */
[----:B------:R-:W-:Y:S01]  /*1430*/  IMAD.MOV.U32 R8, RZ, RZ, R36 ;  /* 0x000000ffff087224 */ /* 0x000fe200078e0024 */
[----:B------:R-:W-:Y:S01]  /*1440*/  LOP3.LUT R15, RZ, R2, RZ, 0x33, !PT ;  /* 0x00000002ff0f7212 */ /* 0x000fe200078e33ff */
[----:B------:R-:W3:Y:S01]  /*1450*/  LDC R28, c[0x0][0x610] ;  /* 0x00018400ff1c7b82 */ /* 0x000ee20000000800 */
[----:B------:R-:W-:Y:S05]  /*1460*/  @!P0 BRA `(.L_x_15) ;  /* 0x0000000000288947 */ /* 0x000fea0003800000 */
[----:B------:R-:W4:Y:S02]  /*1470*/  LDC R13, c[0x0][0x64c] ;  /* 0x00019300ff0d7b82 */ /* 0x000f240000000800 */
[----:B----4-:R-:W-:-:S05]  /*1480*/  IADD3 R13, P0, R36, R13, RZ ;  /* 0x0000000d240d7210 */ /* 0x010fca0007f1e0ff */
        /* <DEDUP_REMOVED lines=8> */
.L_x_15:
[----:B--2---:R-:W-:Y:S01]  /*1510*/  SHF.R.U64 R7, R8, R22, R9 ;  /* 0x0000001608077219 */ /* 0x004fe20000001209 */
[----:B-1----:R-:W-:Y:S01]  /*1520*/  VIADD R8, R29, 0xffffffff ;  /* 0xffffffff1d087836 */ /* 0x002fe20000000000 */
[----:B------:R-:W-:Y:S01]  /*1530*/  SHF.L.U32 R2, R26, R31, RZ ;  /* 0x0000001f1a027219 */ /* 0x000fe200000006ff */
[----:B------:R-:W-:Y:S01]  /*1540*/  @P1 IMAD R21, R25, R20, R6 ;  /* 0x0000001419151224 */ /* 0x000fe200078e0206 */
[----:B------:R-:W-:Y:S01]  /*1550*/  LOP3.LUT R15, R34, R15, RZ, 0xc0, !PT ;  /* 0x0000000f220f7212 */ /* 0x000fe200078ec0ff */
[----:B------:R-:W-:Y:S01]  /*1560*/  IMAD.MOV R9, RZ, RZ, -R7 ;  /* 0x000000ffff097224 */ /* 0x000fe200078e0a07 */
[----:B------:R-:W-:-:S03]  /*1570*/  LOP3.LUT R8, R27, R8, RZ, 0xc0, !PT ;  /* 0x000000081b087212 */ /* 0x000fc600078ec0ff */
[----:B------:R-:W-:Y:S02]  /*1580*/  IMAD R6, R2, R7, R15 ;  /* 0x0000000702067224 */ /* 0x000fe400078e020f */
[----:B0-----:R-:W-:Y:S02]  /*1590*/  IMAD R2, R9, R24, R36 ;  /* 0x0000001809027224 */ /* 0x001fe400078e0224 */
[----:B---3--:R-:W-:Y:S02]  /*15a0*/  IMAD R19, R6, R28, R21 ;  /* 0x0000001c06137224 */ /* 0x008fe400078e0215 */
[----:B------:R-:W-:Y:S02]  /*15b0*/  IMAD R2, R2, R29, R8 ;  /* 0x0000001d02027224 */ /* 0x000fe400078e0208 */
[----:B------:R-:W-:-:S03]  /*15c0*/  IMAD.MOV.U32 R6, RZ, RZ, 0x1 ;  /* 0x00000001ff067424 */ /* 0x000fc600078e00ff */
[----:B------:R-:W-:Y:S02]  /*15d0*/  SEL R22, R2, R19, !P1 ;  /* 0x0000001302167207 */ /* 0x000fe40004800000 */
[----:B------:R-:W-:Y:S01]  /*15e0*/  SEL R19, R19, R2, !P1 ;  /* 0x0000000213137207 */ /* 0x000fe20004800000 */
[----:B------:R-:W-:Y:S01]  /*15f0*/  IMAD.MOV.U32 R2, RZ, RZ, R30 ;  /* 0x000000ffff027224 */ /* 0x000fe200078e001e */
[----:B------:R-:W-:-:S07]  /*1600*/  PRMT R8, R6, 0x7610, R8 ;  /* 0x0000761006087816 */ /* 0x000fce0000000008 */
.L_x_13:
[----:B------:R-:W-:Y:S05]  /*1610*/  @!P2 BRA `(.L_x_16) ;  /* 0x00000000000ca947 */ /* 0x000fea0003800000 */
[----:B------:R-:W-:Y:S01]  /*1620*/  UCGABAR_WAIT ;  /* 0x0000000000007dc7 */ /* 0x000fe20008000000 */
[----:B------:R-:W-:Y:S01]  /*1630*/  CCTL.IVALL ;  /* 0x00000000ff00798f */ /* 0x000fe20002000000 */
[----:B------:R-:W-:Y:S05]  /*1640*/  BRA `(.L_x_17) ;  /* 0x0000000000047947 */ /* 0x000fea0003800000 */
.L_x_16:
[----:B------:R-:W-:Y:S06]  /*1650*/  BAR.SYNC.DEFER_BLOCKING 0x0 ;  /* 0x0000000000007b1d */ /* 0x000fec0000010000 */
.L_x_17:
[----:B------:R-:W-:Y:S05]  /*1660*/  @!P4 BRA `(.L_x_18) ;  /* 0x000000980054c947 */ /* 0x000fea0003800000 */
[----:B------:R-:W-:-:S13]  /*1670*/  ISETP.GT.U32.AND P0, PT, R35, 0x1, PT ;  /* 0x000000012300780c */ /* 0x000fda0003f04070 */
[----:B------:R-:W-:Y:S05]  /*1680*/  @P0 EXIT ;  /* 0x000000000000094d */ /* 0x000fea0003800000 */
.L_x_19:
[----:B------:R-:W-:-:S08]  /*1690*/  NOP ;  /* 0x0000000000007918 */ /* 0x000fd00000000000 */
[----:B------:R-:W1:Y:S02]  /*16a0*/  USETMAXREG.TRY_ALLOC.CTAPOOL UP0, 0xe8 ;  /* 0x000000e8000079c8 */ /* 0x000e640008000600 */
[----:B-1----:R-:W-:-:S13]  /*16b0*/  PLOP3.LUT P0, PT, PT, PT, UP0, 0x80, 0x0 ;  /* 0x000000000000781c */ /* 0x002fda0003f0f008 */
[----:B------:R-:W-:Y:S05]  /*16c0*/  @!P0 BRA `(.L_x_19) ;  /* 0xfffffffc00f08947 */ /* 0x000fea000383ffff */
[----:B------:R-:W-:-:S13]  /*16d0*/  LOP3.LUT P0, RZ, R8, 0xff, RZ, 0xc0, !PT ;  /* 0x000000ff08ff7812 */ /* 0x000fda000780c0ff */
[----:B------:R-:W-:Y:S05]  /*16e0*/  @!P0 EXIT ;  /* 0x000000000000894d */ /* 0x000fea0003800000 */
[----:B------:R-:W1:Y:S01]  /*16f0*/  S2UR UR4, SR_CgaCtaId ;  /* 0x00000000000479c3 */ /* 0x000e620000008800 */
[----:B------:R-:W-:Y:S01]  /*1700*/  VIADD R14, R14, 0xffffffff ;  /* 0xffffffff0e0e7836 */ /* 0x000fe20000000000 */
[CC--:B------:R-:W-:Y:S01]  /*1710*/  LEA.HI R4, R0.reuse, R3.reuse, RZ, 0x2 ;  /* 0x0000000300047211 */ /* 0x0c0fe200078f10ff */
[----:B------:R-:W-:Y:S01]  /*1720*/  UMOV UR41, 0x400 ;  /* 0x0000040000297882 */ /* 0x000fe20000000000 */
[----:B------:R-:W-:Y:S01]  /*1730*/  LEA.HI R0, R0, R3, RZ, 0x5 ;  /* 0x0000000300007211 */ /* 0x000fe200078f28ff */
[----:B------:R-:W-:Y:S01]  /*1740*/  UISETP.LT.AND UP0, UPT, UR40, 0x1, UPT ;  /* 0x000000012800788c */ /* 0x000fe2000bf01270 */
[----:B------:R-:W-:Y:S01]  /*1750*/  R2UR UR42, R14 ;  /* 0x000000000e2a72ca */ /* 0x000fe200000e0000 */
[----:B------:R-:W-:Y:S01]  /*1760*/  USHF.L.U32 UR44, UR40, 0x1, URZ ;  /* 0x00000001282c7899 */ /* 0x000fe2000800063f */
[--C-:B------:R-:W-:Y:S01]  /*1770*/  SHF.R.S32.HI R148, RZ, 0x2, R4.reuse ;  /* 0x00000002ff947819 */ /* 0x100fe20000011404 */
[----:B------:R-:W-:Y:S01]  /*1780*/  USEL UR43, UR40, 0x1, UP0 ;  /* 0x00000001282b7887 */ /* 0x000fe20008000000 */
[----:B------:R-:W-:-:S02]  /*1790*/  SHF.R.S32.HI R5, RZ, 0x1f, R4 ;  /* 0x0000001fff057819 */ /* 0x000fc40000011404 */
[----:B------:R-:W-:Y:S01]  /*17a0*/  LOP3.LUT R150, R4, 0xfffffffc, RZ, 0xc0, !PT ;  /* 0xfffffffc04967812 */ /* 0x000fe200078ec0ff */
[----:B------:R-:W-:Y:S01]  /*17b0*/  UIADD3 UR43, -UR43, UR40, URZ ;  /* 0x000000282b2b7290 */ /* 0x000fe2000fffe13f */
[----:B------:R-:W-:Y:S02]  /*17c0*/  LEA.HI R5, R5, R148, RZ, 0x3 ;  /* 0x0000009405057211 */ /* 0x000fe400078f18ff */
[----:B------:R-:W-:Y:S01]  /*17d0*/  ISETP.NE.AND P0, PT, R14, RZ, PT ;  /* 0x000000ff0e00720c */ /* 0x000fe20003f05270 */
[----:B------:R-:W-:Y:S01]  /*17e0*/  IMAD.IADD R150, R3, 0x1, -R150 ;  /* 0x0000000103967824 */ /* 0x000fe200078e0a96 */
[----:B------:R-:W-:Y:S01]  /*17f0*/  LOP3.LUT R5, R5, 0xfffffff8, RZ, 0xc0, !PT ;  /* 0xfffffff805057812 */ /* 0x000fe200078ec0ff */
[----:B------:R-:W-:Y:S01]  /*1800*/  USHF.L.U32 UR42, UR42, 0x3, URZ ;  /* 0x000000032a2a7899 */ /* 0x000fe2000800063f */
[----:B------:R-:W-:Y:S02]  /*1810*/  LOP3.LUT R156, R16, 0x1, RZ, 0xfc, !PT ;  /* 0x00000001109c7812 */ /* 0x000fe400078efcff */
[----:B------:R-:W-:Y:S01]  /*1820*/  SEL R157, RZ, 0x1, P0 ;  /* 0x00000001ff9d7807 */ /* 0x000fe20000000000 */
[----:B------:R-:W-:Y:S01]  /*1830*/  IMAD.IADD R148, R148, 0x1, -R5 ;  /* 0x0000000194947824 */ /* 0x000fe200078e0a05 */
[----:B-1----:R-:W-:Y:S01]  /*1840*/  ULEA UR41, UR4, UR41, 0x18 ;  /* 0x0000002904297291 */ /* 0x002fe2000f8ec03f */
[----:B------:R-:W-:Y:S01]  /*1850*/  SHF.R.S32.HI R5, RZ, 0x5, R0 ;  /* 0x00000005ff057819 */ /* 0x000fe20000011400 */
[----:B------:R-:W-:Y:S01]  /*1860*/  IMAD.U32 R152, RZ, RZ, UR42 ;  /* 0x0000002aff987e24 */ /* 0x000fe2000f8e00ff */
[----:B------:R-:W-:Y:S01]  /*1870*/  ULDC UR4, c[0x0][0x284] ;  /* 0x0000a10000047ab9 */ /* 0x000fe20000000800 */
[----:B------:R-:W-:Y:S01]  /*1880*/  UIADD3 UR45, UR41, 0x180, URZ ;  /* 0x00000180292d7890 */ /* 0x000fe2000fffe03f */
[--C-:B------:R-:W-:Y:S01]  /*1890*/  SHF.R.S32.HI R149, RZ, 0x1f, R148.reuse ;  /* 0x0000001fff957819 */ /* 0x100fe20000011494 */
[----:B------:R-:W-:Y:S01]  /*18a0*/  IMAD R155, R5, -0x10, -R148 ;  /* 0xfffffff0059b7824 */ /* 0x000fe200078e0a94 */
[----:B------:R-:W-:-:S02]  /*18b0*/  LOP3.LUT R154, R152, 0x8, RZ, 0xc0, !PT ;  /* 0x00000008989a7812 */ /* 0x000fc400078ec0ff */
[----:B------:R-:W-:Y:S01]  /*18c0*/  LOP3.LUT R152, R152, 0x8, RZ, 0xc, !PT ;  /* 0x0000000898987812 */ /* 0x000fe200078e0cff */
[----:B------:R-:W-:Y:S01]  /*18d0*/  IMAD.U32 R151, RZ, RZ, UR45 ;  /* 0x0000002dff977e24 */ /* 0x000fe2000f8e00ff */
[----:B------:R-:W-:Y:S01]  /*18e0*/  LOP3.LUT R154, R154, 0x18, RZ, 0x3c, !PT ;  /* 0x000000189a9a7812 */ /* 0x000fe200078e3cff */
[----:B------:R-:W-:-:S04]  /*18f0*/  IMAD.WIDE R148, R5, 0x10, R148 ;  /* 0x0000001005947825 */ /* 0x000fc800078e0294 */
[----:B------:R-:W-:Y:S02]  /*1900*/  VIADD R153, R151, UR42 ;  /* 0x0000002a97997c36 */ /* 0x000fe40008000000 */
[----:B------:R-:W-:-:S07]  /*1910*/  VIADD R155, R155, UR4 ;  /* 0x000000049b9b7c36 */ /* 0x000fce0008000000 */
.L_x_279:
[----:B------:R-:W-:Y:S01]  /*1920*/  SHF.L.U32 R0, R157, 0x1f, RZ ;  /* 0x0000001f9d007819 */ /* 0x000fe200000006ff */
[----:B------:R-:W-:Y:S02]  /*1930*/  ULDC UR4, c[0x0][0x28c] ;  /* 0x0000a30000047ab9 */ /* 0x000fe40000000800 */
[----:B------:R-:W-:Y:S01]  /*1940*/  ISETP.LT.AND P1, PT, RZ, UR4, PT ;  /* 0x00000004ff007c0c */ /* 0x000fe2000bf21270 */
[----:B------:R-:W1:Y:S02]  /*1950*/  SYNCS.PHASECHK.TRANS64.TRYWAIT P0, [R151+UR42], R0 ;  /* 0x00000000970075a7 */ /* 0x000e64000800016a */
[----:B-1-34-:R-:W-:Y:S10]  /*1960*/  @!P0 BRA `(.L_x_20) ;  /* 0x000000b000508947 */ /* 0x01aff40003800000 */
.L_x_320:
[----:B------:R-:W-:Y:S05]  /*1970*/  @P1 BRA `(.L_x_21) ;  /* 0x0000000000401947 */ /* 0x000fea0003800000 */
[----:B-1----:R-:W-:Y:S01]  /*1980*/  MOV R0, 0x0 ;  /* 0x0000000000007802 */ /* 0x002fe20000000f00 */
[----:B------:R-:W-:Y:S01]  /*1990*/  ULDC.64 UR4, c[0x4][0x68] ;  /* 0x01001a0000047ab9 */ /* 0x000fe20000000a00 */
[----:B------:R-:W-:Y:S01]  /*19a0*/  ULDC.64 UR6, c[0x4][0x8] ;  /* 0x0100020000067ab9 */ /* 0x000fe20000000a00 */
[----:B------:R-:W-:Y:S01]  /*19b0*/  IMAD.U32 R4, RZ, RZ, UR4 ;  /* 0x00000004ff047e24 */ /* 0x000fe2000f8e00ff */
[----:B------:R1:W2:Y:S01]  /*19c0*/  LDC.64 R14, c[0x4][R0] ;  /* 0x01000000000e7b82 */ /* 0x0002a20000000a00 */
[----:B------:R-:W-:Y:S01]  /*19d0*/  IMAD.U32 R5, RZ, RZ, UR5 ;  /* 0x00000005ff057e24 */ /* 0x000fe2000f8e00ff */
[----:B------:R-:W-:Y:S01]  /*19e0*/  ULDC.64 UR4, c[0x4][0x70] ;  /* 0x01001c0000047ab9 */ /* 0x000fe20000000a00 */
[----:B------:R-:W-:Y:S02]  /*19f0*/  IMAD.U32 R10, RZ, RZ, UR6 ;  /* 0x00000006ff0a7e24 */ /* 0x000fe4000f8e00ff */
[----:B------:R-:W-:Y:S02]  /*1a00*/  IMAD.U32 R6, RZ, RZ, UR4 ;  /* 0x00000004ff067e24 */ /* 0x000fe4000f8e00ff */
[----:B------:R-:W-:-:S02]  /*1a10*/  IMAD.U32 R7, RZ, RZ, UR5 ;  /* 0x00000005ff077e24 */ /* 0x000fc4000f8e00ff */
[----:B------:R-:W-:Y:S02]  /*1a20*/  IMAD.U32 R11, RZ, RZ, UR7 ;  /* 0x00000007ff0b7e24 */ /* 0x000fe4000f8e00ff */
[----:B------:R-:W-:Y:S02]  /*1a30*/  IMAD.MOV.U32 R8, RZ, RZ, 0x1e1 ;  /* 0x000001e1ff087424 */ /* 0x000fe400078e00ff */
[----:B0-----:R-:W-:Y:S02]  /*1a40*/  IMAD.MOV.U32 R12, RZ, RZ, 0x1 ;  /* 0x00000001ff0c7424 */ /* 0x001fe400078e00ff */
[----:B-1----:R-:W-:-:S07]  /*1a50*/  IMAD.MOV.U32 R13, RZ, RZ, RZ ;  /* 0x000000ffff0d7224 */ /* 0x002fce00078e00ff */
[----:B------:R-:W-:-:S07]  /*1a60*/  LEPC R20, `(.L_x_21) ;  /* 0x000000001014794e */ /* 0x000fce0000000000 */
[----:B--2--5:R-:W-:Y:S05]  /*1a70*/  CALL.ABS.NOINC R14 ;  /* 0x000000000e007343 */ /* 0x024fea0003c00000 */
.L_x_21:
[----:B------:R-:W-:-:S13]  /*1a80*/  ISETP.NE.AND P0, PT, R156, 0x3, PT ;  /* 0x000000039c00780c */ /* 0x000fda0003f05270 */
[----:B------:R-:W-:Y:S05]  /*1a90*/  @!P0 BRA `(.L_x_22) ;  /* 0x0000000000048947 */ /* 0x000fea0003800000 */
[----:B------:R-:W-:Y:S01]  /*1aa0*/  BPT.TRAP 0x1 ;  /* 0x000000040000795c */ /* 0x000fe20000300000 */
.L_x_22:
[----:B------:R-:W-:Y:S02]  /*1ab0*/  IMAD.U32 R3, RZ, RZ, UR38 ;  /* 0x00000026ff037e24 */ /* 0x000fe4000f8e00ff */
[----:B-1----:R-:W-:-:S03]  /*1ac0*/  IMAD.U32 R0, RZ, RZ, UR39 ;  /* 0x00000027ff007e24 */ /* 0x002fc6000f8e00ff */
[----:B------:R-:W-:Y:S02]  /*1ad0*/  LEA R3, R3, UR41, 0x3 ;  /* 0x0000002903037c11 */ /* 0x000fe4000f8e18ff */
[----:B------:R-:W-:-:S04]  /*1ae0*/  SHF.L.U32 R0, R0, 0x1f, RZ ;  /* 0x0000001f00007819 */ /* 0x000fc800000006ff */
[----:B------:R1:W2:Y:S01]  /*1af0*/  SYNCS.PHASECHK.TRANS64.TRYWAIT P1, [R3+URZ], R0 ;  /* 0x00000000030075a7 */ /* 0x0002a2000802017f */
[----:B------:R-:W-:Y:S05]  /*1b00*/  @!P0 BRA `(.L_x_23) ;  /* 0x0000000000048947 */ /* 0x000fea0003800000 */
[----:B------:R-:W-:Y:S01]  /*1b10*/  BPT.TRAP 0x1 ;  /* 0x000000040000795c */ /* 0x000fe20000300000 */
.L_x_23:
[----:B------:R-:W-:-:S05]  /*1b20*/  IMAD.U32 R4, RZ, RZ, UR43 ;  /* 0x0000002bff047e24 */ /* 0x000fca000f8e00ff */
[----:B------:R-:W-:Y:S01]  /*1b30*/  ISETP.GE.AND P2, PT, R4, 0x1, PT ;  /* 0x000000010400780c */ /* 0x000fe20003f46270 */
[----:B--2---:R-:W-:-:S12]  /*1b40*/  @P1 BRA `(.L_x_24) ;  /* 0x0000000000081947 */ /* 0x004fd80003800000 */
[----:B------:R-:W2:Y:S02]  /*1b50*/  SYNCS.PHASECHK.TRANS64.TRYWAIT P1, [R3+URZ], R0 ;  /* 0x00000000030075a7 */ /* 0x000ea4000802017f */
[----:B--2---:R-:W-:Y:S05]  /*1b60*/  @!P1 BRA `(.L_x_25) ;  /* 0x000000ac00e49947 */ /* 0x004fea0003800000 */
.L_x_24:
[----:B------:R-:W-:Y:S05]  /*1b70*/  WARPSYNC.ALL ;  /* 0x0000000000007948 */ /* 0x000fea0003800000 */
[----:B------:R-:W-:Y:S01]  /*1b80*/  UIADD3 UR4, UR41, 0x280, URZ ;  /* 0x0000028029047890 */ /* 0x000fe2000fffe03f */
[----:B------:R-:W-:Y:S01]  /*1b90*/  WARPGROUP.ARRIVE ;  /* 0x00000000000079c5 */ /* 0x000fe20000000000 */
[----:B------:R-:W-:Y:S02]  /*1ba0*/  UIADD3 UR5, UR41, 0xba80, URZ ;  /* 0x0000ba8029057890 */ /* 0x000fe4000fffe03f */
[----:B------:R-:W-:Y:S02]  /*1bb0*/  USHF.R.U32.HI UR4, URZ, 0x4, UR4 ;  /* 0x000000043f047899 */ /* 0x000fe40008011604 */
[----:B------:R-:W-:-:S02]  /*1bc0*/  USHF.R.U32.HI UR5, URZ, 0x4, UR5 ;  /* 0x000000043f057899 */ /* 0x000fc40008011605 */
[----:B------:R-:W-:Y:S02]  /*1bd0*/  ULOP3.LUT UR4, UR4, 0x3fff, URZ, 0xc0, !UPT ;  /* 0x00003fff04047892 */ /* 0x000fe4000f8ec03f */
[----:B------:R-:W-:Y:S02]  /*1be0*/  ULOP3.LUT UR5, UR5, 0x3fff, URZ, 0xc0, !UPT ;  /* 0x00003fff05057892 */ /* 0x000fe4000f8ec03f */
[----:B------:R-:W-:Y:S02]  /*1bf0*/  ULOP3.LUT UR4, UR4, 0x10000, URZ, 0xfc, !UPT ;  /* 0x0001000004047892 */ /* 0x000fe4000f8efc3f */
[----:B------:R-:W-:Y:S02]  /*1c00*/  ULOP3.LUT UR5, UR5, 0x10000, URZ, 0xfc, !UPT ;  /* 0x0001000005057892 */ /* 0x000fe4000f8efc3f */
[----:B------:R-:W-:Y:S02]  /*1c10*/  ULEA UR8, UR38, UR4, 0x7 ;  /* 0x0000000426087291 */ /* 0x000fe4000f8e383f */
[----:B------:R-:W-:Y:S01]  /*1c20*/  UIMAD UR6, UR38, 0x1e0, UR5 ;  /* 0x000001e0260678a4 */ /* 0x000fe2000f8e0205 */
[----:B------:R-:W-:Y:S01]  /*1c30*/  UMOV UR9, 0xc0000010 ;  /* 0xc000001000097882 */ /* 0x000fe20000000000 */
[----:B------:R-:W-:-:S02]  /*1c40*/  UMOV UR11, 0xc0000010 ;  /* 0xc0000010000b7882 */ /* 0x000fc40000000000 */
[----:B------:R-:W-:Y:S02]  /*1c50*/  UIADD3 UR7, UR6, 0x20, URZ ;  /* 0x0000002006077890 */ /* 0x000fe4000fffe03f */
[----:B------:R-:W-:Y:S02]  /*1c60*/  UIADD3 UR12, UR6, 0x40, URZ ;  /* 0x00000040060c7890 */ /* 0x000fe4000fffe03f */
[----:B------:R-:W-:Y:S01]  /*1c70*/  UMOV UR10, UR6 ;  /* 0x00000006000a7c82 */ /* 0x000fe20008000000 */
[----:B------:R-:W-:Y:S01]  /*1c80*/  UIADD3 UR13, UR6, 0x60, URZ ;  /* 0x00000060060d7890 */ /* 0x000fe2000fffe03f */
[----:B------:R-:W-:Y:S01]  /*1c90*/  HGMMA.64x16x16.F32.BF16 R136, gdesc[UR8], RZ, !UPT, gsb0 ;  /* 0x00200000088879f0 */ /* 0x000fe2000c0018ff */
[----:B------:R-:W-:Y:S01]  /*1ca0*/  UMOV UR10, UR7 ;  /* 0x00000007000a7c82 */ /* 0x000fe20008000000 */
[----:B------:R-:W-:Y:S01]  /*1cb0*/  UMOV UR11, 0xc0000010 ;  /* 0xc0000010000b7882 */ /* 0x000fe20000000000 */
[----:B------:R-:W-:Y:S01]  /*1cc0*/  UIADD3 UR7, UR6, 0x80, URZ ;  /* 0x0000008006077890 */ /* 0x000fe2000fffe03f */
[----:B------:R-:W-:-:S02]  /*1cd0*/  WARPGROUP.DEPBAR.LE gsb0, 0x0 ;  /* 0x00008000000079c5 */ /* 0x000fc40000010000 */
[----:B------:R-:W-:-:S06]  /*1ce0*/  WARPGROUP.ARRIVE ;  /* 0x00000000000079c5 */ /* 0x000fcc0000000000 */
[----:B------:R-:W-:Y:S01]  /*1cf0*/  HGMMA.64x16x16.F32.BF16 R128, gdesc[UR8], RZ, !UPT, gsb0 ;  /* 0x00200000088079f0 */ /* 0x000fe2000c0018ff */
[----:B------:R-:W-:Y:S01]  /*1d00*/  UMOV UR10, UR12 ;  /* 0x0000000c000a7c82 */ /* 0x000fe20008000000 */
[----:B------:R-:W-:Y:S01]  /*1d10*/  UMOV UR11, 0xc0000010 ;  /* 0xc0000010000b7882 */ /* 0x000fe20000000000 */
[----:B------:R-:W-:Y:S01]  /*1d20*/  UIADD3 UR12, UR6, 0xa0, URZ ;  /* 0x000000a0060c7890 */ /* 0x000fe2000fffe03f */
[----:B------:R-:W-:Y:S02]  /*1d30*/  WARPGROUP.DEPBAR.LE gsb0, 0x0 ;  /* 0x00008000000079c5 */ /* 0x000fe40000010000 */
        /* <DEDUP_REMOVED lines=46> */
[----:B------:R-:W-:Y:S02]  /*2020*/  UIADD3 UR7, UR6, 0x1a0, URZ ;  /* 0x000001a006077890 */ /* 0x000fe4000fffe03f */
[----:B------:R-:W-:Y:S01]  /*2030*/  UIADD3 UR6, UR6, 0x1c0, URZ ;  /* 0x000001c006067890 */ /* 0x000fe2000fffe03f */
[----:B------:R-:W-:Y:S02]  /*2040*/  WARPGROUP.DEPBAR.LE gsb0, 0x0 ;  /* 0x00008000000079c5 */ /* 0x000fe40000010000 */
[----:B------:R-:W-:-:S06]  /*2050*/  WARPGROUP.ARRIVE ;  /* 0x00000000000079c5 */ /* 0x000fcc0000000000 */
[----:B------:R-:W-:Y:S01]  /*2060*/  HGMMA.64x16x16.F32.BF16 R56, gdesc[UR8], RZ, !UPT, gsb0 ;  /* 0x00200000083879f0 */ /* 0x000fe2000c0018ff */
[----:B------:R-:W-:Y:S01]  /*2070*/  UMOV UR10, UR12 ;  /* 0x0000000c000a7c82 */ /* 0x000fe20008000000 */
[----:B------:R-:W-:Y:S01]  /*2080*/  UMOV UR11, 0xc0000010 ;  /* 0xc0000010000b7882 */ /* 0x000fe20000000000 */
        /* <DEDUP_REMOVED lines=17> */
[----:B------:R-:W-:Y:S03]  /*21a0*/  HGMMA.64x16x16.F32.BF16 R24, gdesc[UR8], RZ, !UPT, gsb0 ;  /* 0x00200000081879f0 */ /* 0x000fe6000c0018ff */
[----:B------:R-:W-:Y:S02]  /*21b0*/  WARPGROUP.DEPBAR.LE gsb0, 0x0 ;  /* 0x00008000000079c5 */ /* 0x000fe40000010000 */
[----:B------:R-:W-:Y:S05]  /*21c0*/  @!P2 BRA `(.L_x_26) ;  /* 0x00000008000ca947 */ /* 0x000fea0003800000 */
[----:B------:R-:W-:Y:S01]  /*21d0*/  UIADD3 UR6, UR38, 0x1, URZ ;  /* 0x0000000126067890 */ /* 0x000fe2000fffe03f */
[----:B-12---:R-:W-:Y:S02]  /*21e0*/  IMAD.U32 R0, RZ, RZ, UR43 ;  /* 0x0000002bff007e24 */ /* 0x006fe4000f8e00ff */
[----:B------:R-:W-:Y:S01]  /*21f0*/  IMAD.U32 R3, RZ, RZ, UR38 ;  /* 0x00000026ff037e24 */ /* 0x000fe2000f8e00ff */
[----:B------:R-:W-:-:S04]  /*2200*/  UISETP.NE.AND UP0, UPT, UR6, 0x17, UPT ;  /* 0x000000170600788c */ /* 0x000fc8000bf05270 */
[----:B------:R-:W-:Y:S02]  /*2210*/  USEL UR7, URZ, 0x1, UP0 ;  /* 0x000000013f077887 */ /* 0x000fe40008000000 */
[----:B------:R-:W-:Y:S02]  /*2220*/  USEL UR6, UR6, URZ, UP0 ;  /* 0x0000003f06067287 */ /* 0x000fe40008000000 */
[----:B------:R-:W-:-:S06]  /*2230*/  ULOP3.LUT UR7, UR39, UR7, URZ, 0x3c, !UPT ;  /* 0x0000000727077292 */ /* 0x000fcc000f8e3c3f */
[----:B------:R-:W-:-:S07]  /*2240*/  IMAD.U32 R6, RZ, RZ, UR7 ;  /* 0x00000007ff067e24 */ /* 0x000fce000f8e00ff */
.L_x_33:
[----:B------:R-:W-:Y:S05]  /*2250*/  @!P0 BRA `(.L_x_27) ;  /* 0x0000000000048947 */ /* 0x000fea0003800000 */
[----:B------:R-:W-:Y:S01]  /*2260*/  BPT.TRAP 0x1 ;  /* 0x000000040000795c */ /* 0x000fe20000300000 */
.L_x_27:
[----:B------:R-:W-:Y:S01]  /*2270*/  ULEA UR7, UR6, UR41, 0x3 ;  /* 0x0000002906077291 */ /* 0x000fe2000f8e183f */
[----:B------:R-:W-:-:S08]  /*2280*/  SHF.L.U32 R4, R6, 0x1f, RZ ;  /* 0x0000001f06047819 */ /* 0x000fd000000006ff */
[----:B------:R1:W2:Y:S01]  /*2290*/  SYNCS.PHASECHK.TRANS64.TRYWAIT P1, [UR7], R4 ;  /* 0x00000004ff0075a7 */ /* 0x0002a20008020147 */
[----:B------:R-:W-:Y:S05]  /*22a0*/  @!P0 BRA `(.L_x_28) ;  /* 0x0000000000048947 */ /* 0x000fea0003800000 */
[----:B------:R-:W-:Y:S01]  /*22b0*/  BPT.TRAP 0x1 ;  /* 0x000000040000795c */ /* 0x000fe20000300000 */
.L_x_28:
[----:B--2---:R-:W-:Y:S05]  /*22c0*/  @P1 BRA `(.L_x_29) ;  /* 0x0000000000081947 */ /* 0x004fea0003800000 */
[----:B------:R-:W2:Y:S02]  /*22d0*/  SYNCS.PHASECHK.TRANS64.TRYWAIT P1, [UR7], R4 ;  /* 0x00000004ff0075a7 */ /* 0x000ea40008020147 */
[----:B--2---:R-:W-:Y:S05]  /*22e0*/  @!P1 BRA `(.L_x_30) ;  /* 0x000000a800189947 */ /* 0x004fea0003800000 */
.L_x_29:
[----:B------:R-:W-:Y:S01]  /*22f0*/  ULEA UR12, UR6, UR4, 0x7 ;  /* 0x00000004060c7291 */ /* 0x000fe2000f8e383f */
[----:B------:R-:W-:Y:S01]  /*2300*/  WARPGROUP.ARRIVE ;  /* 0x00000000000079c5 */ /* 0x000fe20000000000 */
[----:B------:R-:W-:Y:S01]  /*2310*/  UIMAD UR8, UR6, 0x1e0, UR5 ;  /* 0x000001e0060878a4 */ /* 0x000fe2000f8e0205 */
[----:B------:R-:W-:Y:S01]  /*2320*/  UMOV UR13, 0xc0000010 ;  /* 0xc0000010000d7882 */ /* 0x000fe20000000000 */
[----:B------:R-:W-:Y:S02]  /*2330*/  UMOV UR15, 0xc0000010 ;  /* 0xc0000010000f7882 */ /* 0x000fe40000000000 */
[----:B------:R-:W-:Y:S02]  /*2340*/  UIADD3 UR7, UR8, 0x20, URZ ;  /* 0x0000002008077890 */ /* 0x000fe4000fffe03f */
[----:B------:R-:W-:Y:S02]  /*2350*/  UIADD3 UR9, UR8, 0x40, URZ ;  /* 0x0000004008097890 */ /* 0x000fe4000fffe03f */
[----:B------:R-:W-:Y:S01]  /*2360*/  UMOV UR14, UR8 ;  /* 0x00000008000e7c82 */ /* 0x000fe20008000000 */
[----:B------:R-:W-:Y:S01]  /*2370*/  UIADD3 UR10, UR8, 0x60, URZ ;  /* 0x00000060080a7890 */ /* 0x000fe2000fffe03f */
[----:B------:R-:W-:Y:S01]  /*2380*/  HGMMA.64x16x16.F32.BF16 R136, gdesc[UR12], R136, gsb0 ;  /* 0x002000000c8879f0 */ /* 0x000fe20008001888 */
[----:B------:R-:W-:Y:S01]  /*2390*/  UMOV UR14, UR7 ;  /* 0x00000007000e7c82 */ /* 0x000fe20008000000 */
[----:B------:R-:W-:Y:S01]  /*23a0*/  UMOV UR15, 0xc0000010 ;  /* 0xc0000010000f7882 */ /* 0x000fe20000000000 */
[----:B------:R-:W-:Y:S01]  /*23b0*/  UIADD3 UR7, UR8, 0x80, URZ ;  /* 0x0000008008077890 */ /* 0x000fe2000fffe03f */
[----:B------:R-:W-:-:S02]  /*23c0*/  WARPGROUP.DEPBAR.LE gsb0, 0x0 ;  /* 0x00008000000079c5 */ /* 0x000fc40000010000 */
[----:B------:R-:W-:-:S06]  /*23d0*/  WARPGROUP.ARRIVE ;  /* 0x00000000000079c5 */ /* 0x000fcc0000000000 */
[----:B------:R-:W-:Y:S01]  /*23e0*/  HGMMA.64x16x16.F32.BF16 R128, gdesc[UR12], R128, gsb0 ;  /* 0x002000000c8079f0 */ /* 0x000fe20008001880 */
[----:B------:R-:W-:Y:S01]  /*23f0*/  UMOV UR14, UR9 ;  /* 0x00000009000e7c82 */ /* 0x000fe20008000000 */
[----:B------:R-:W-:Y:S01]  /*2400*/  UMOV UR15, 0xc0000010 ;  /* 0xc0000010000f7882 */ /* 0x000fe20000000000 */
[----:B------:R-:W-:Y:S01]  /*2410*/  UIADD3 UR9, UR8, 0xa0, URZ ;  /* 0x000000a008097890 */ /* 0x000fe2000fffe03f */
[----:B------:R-:W-:Y:S02]  /*2420*/  WARPGROUP.DEPBAR.LE gsb0, 0x0 ;  /* 0x00008000000079c5 */ /* 0x000fe40000010000 */
        /* <DEDUP_REMOVED lines=46> */
[----:B------:R-:W-:Y:S02]  /*2710*/  UIADD3 UR7, UR8, 0x1a0, URZ ;  /* 0x000001a008077890 */ /* 0x000fe4000fffe03f */
[----:B------:R-:W-:Y:S01]  /*2720*/  UIADD3 UR8, UR8, 0x1c0, URZ ;  /* 0x000001c008087890 */ /* 0x000fe2000fffe03f */
[----:B------:R-:W-:Y:S02]  /*2730*/  WARPGROUP.DEPBAR.LE gsb0, 0x0 ;  /* 0x00008000000079c5 */ /* 0x000fe40000010000 */
[----:B------:R-:W-:-:S06]  /*2740*/  WARPGROUP.ARRIVE ;  /* 0x00000000000079c5 */ /* 0x000fcc0000000000 */
[----:B------:R-:W-:Y:S01]  /*2750*/  HGMMA.64x16x16.F32.BF16 R56, gdesc[UR12], R56, gsb0 ;  /* 0x002000000c3879f0 */ /* 0x000fe20008001838 */
[----:B------:R-:W-:Y:S01]  /*2760*/  UMOV UR14, UR9 ;  /* 0x00000009000e7c82 */ /* 0x000fe20008000000 */
[----:B------:R-:W-:Y:S01]  /*2770*/  UMOV UR15, 0xc0000010 ;  /* 0xc0000010000f7882 */ /* 0x000fe20000000000 */
        /* <DEDUP_REMOVED lines=17> */
[----:B------:R-:W-:Y:S03]  /*2890*/  HGMMA.64x16x16.F32.BF16 R24, gdesc[UR12], R24, gsb0 ;  /* 0x002000000c1879f0 */ /* 0x000fe60008001818 */
[----:B------:R-:W-:Y:S02]  /*28a0*/  WARPGROUP.DEPBAR.LE gsb0, 0x0 ;  /* 0x00008000000079c5 */ /* 0x000fe40000010000 */
[----:B------:R-:W-:Y:S05]  /*28b0*/  @!P0 BRA `(.L_x_31) ;  /* 0x0000000000048947 */ /* 0x000fea0003800000 */
[----:B------:R-:W-:Y:S01]  /*28c0*/  BPT.TRAP 0x1 ;  /* 0x000000040000795c */ /* 0x000fe20000300000 */
.L_x_31:
[----:B------:R-:W-:-:S13]  /*28d0*/  ISETP.NE.AND P1, PT, R146, RZ, PT ;  /* 0x000000ff9200720c */ /* 0x000fda0003f25270 */
[----:B-12---:R-:W-:-:S05]  /*28e0*/  @P1 LEA R4, R3, UR41, 0x3 ;  /* 0x0000002903041c11 */ /* 0x006fca000f8e18ff */
[----:B------:R-:W-:-:S05]  /*28f0*/  @P1 VIADD R4, R4, 0xb8 ;  /* 0x000000b804041836 */ /* 0x000fca0000000000 */
[----:B------:R-:W-:-:S04]  /*2900*/  @P1 PRMT R4, R147, 0x654, R4 ;  /* 0x0000065493041816 */ /* 0x000fc80000000004 */
[----:B------:R1:W-:Y:S01]  /*2910*/  @P1 SYNCS.ARRIVE.TRANS64.RED.A1T0 RZ, [R4+URZ], RZ ;  /* 0x000000ff04ff19a7 */ /* 0x0003e2000810043f */
[----:B------:R-:W-:-:S13]  /*2920*/  ISETP.GT.U32.AND P1, PT, R16, 0x1, PT ;  /* 0x000000011000780c */ /* 0x000fda0003f24070 */
[----:B-1----:R-:W-:Y:S05]  /*2930*/  @P1 BRA `(.L_x_32) ;  /* 0x0000000000041947 */ /* 0x002fea0003800000 */
[----:B------:R-:W-:Y:S01]  /*2940*/  BPT.TRAP 0x1 ;  /* 0x000000040000795c */ /* 0x000fe20000300000 */
.L_x_32:
[----:B------:R-:W-:Y:S01]  /*2950*/  UIADD3 UR6, UR6, 0x1, URZ ;  /* 0x0000000106067890 */ /* 0x000fe2000fffe03f */
[C---:B------:R-:W-:Y:S01]  /*2960*/  ISETP.GT.AND P2, PT, R0.reuse, 0x1, PT ;  /* 0x000000010000780c */ /* 0x040fe20003f44270 */
[----:B------:R-:W-:Y:S02]  /*2970*/  VIADD R3, R3, 0x1 ;  /* 0x0000000103037836 */ /* 0x000fe40000000000 */
[----:B------:R-:W-:Y:S01]  /*2980*/  UISETP.NE.AND UP0, UPT, UR6, 0x17, UPT ;  /* 0x000000170600788c */ /* 0x000fe2000bf05270 */
[----:B------:R-:W-:Y:S02]  /*2990*/  VIADD R0, R0, 0xffffffff ;  /* 0xffffffff00007836 */ /* 0x000fe40000000000 */
[C---:B------:R-:W-:Y:S01]  /*29a0*/  ISETP.NE.AND P1, PT, R3.reuse, 0x17, PT ;  /* 0x000000170300780c */ /* 0x040fe20003f25270 */
[----:B------:R-:W-:Y:S02]  /*29b0*/  USEL UR7, URZ, 0x1, UP0 ;  /* 0x000000013f077887 */ /* 0x000fe40008000000 */
[----:B------:R-:W-:Y:S01]  /*29c0*/  USEL UR6, UR6, URZ, UP0 ;  /* 0x0000003f06067287 */ /* 0x000fe20008000000 */
[----:B------:R-:W-:-:S03]  /*29d0*/  SEL R3, R3, RZ, P1 ;  /* 0x000000ff03037207 */ /* 0x000fc60000800000 */
[----:B------:R-:W-:Y:S01]  /*29e0*/  LOP3.LUT R6, R6, UR7, RZ, 0x3c, !PT ;  /* 0x0000000706067c12 */ /* 0x000fe2000f8e3cff */
[----:B------:R-:W-:Y:S07]  /*29f0*/  @P2 BRA `(.L_x_33) ;  /* 0xfffffff800142947 */ /* 0x000fee000383ffff */
.L_x_26:
[----:B-12---:R-:W1:Y:S01]  /*2a00*/  LDC R0, c[0x0][0x28c] ;  /* 0x0000a300ff007b82 */ /* 0x006e620000000800 */
[----:B------:R2:W-:Y:S01]  /*2a10*/  SYNCS.ARRIVE.TRANS64.A1T0 RZ, [R152+UR45], RZ ;  /* 0x000000ff98ff79a7 */ /* 0x0005e2000810002d */
[----:B-1----:R-:W-:-:S13]  /*2a20*/  ISETP.GE.AND P1, PT, R0, 0x1, PT ;  /* 0x000000010000780c */ /* 0x002fda0003f26270 */
[----:B--2---:R-:W-:Y:S05]  /*2a30*/  @!P1 BRA `(.L_x_34) ;  /* 0x0000000000449947 */ /* 0x004fea0003800000 */
[----:B------:R-:W-:Y:S05]  /*2a40*/  @!P0 BRA `(.L_x_35) ;  /* 0x0000000000048947 */ /* 0x000fea0003800000 */
[----:B------:R-:W-:Y:S01]  /*2a50*/  BPT.TRAP 0x1 ;  /* 0x000000040000795c */ /* 0x000fe20000300000 */
.L_x_35:
[----:B------:R-:W-:-:S13]  /*2a60*/  ISETP.NE.AND P0, PT, R146, RZ, PT ;  /* 0x000000ff9200720c */ /* 0x000fda0003f05270 */
[----:B------:R-:W-:-:S05]  /*2a70*/  VOTEU.ANY UP0, P0 ;  /* 0x00000000003f7886 */ /* 0x000fca0000000100 */
[----:B------:R-:W-:-:S06]  /*2a80*/  @UP0 UIADD3 UR4, UR43, UR38, URZ ;  /* 0x000000262b040290 */ /* 0x000fcc000fffe03f */
[----:B------:R-:W-:Y:S02]  /*2a90*/  IMAD.U32 R4, RZ, RZ, UR4 ;  /* 0x00000004ff047e24 */ /* 0x000fe4000f8e00ff */
[----:B------:R-:W-:Y:S02]  /*2aa0*/  IMAD.U32 R3, RZ, RZ, UR4 ;  /* 0x00000004ff037e24 */ /* 0x000fe4000f8e00ff */
[----:B------:R-:W-:-:S05]  /*2ab0*/  @P0 IMAD.WIDE.U32 R4, R4, -0x4de9bd37, RZ ;  /* 0xb21642c904040825 */ /* 0x000fca00078e00ff */
[----:B------:R-:W-:-:S05]  /*2ac0*/  @P0 SHF.R.U32.HI R0, RZ, 0x4, R5 ;  /* 0x00000004ff000819 */ /* 0x000fca0000011605 */
[----:B------:R-:W-:-:S05]  /*2ad0*/  @P0 IMAD R0, R0, -0x17, R3 ;  /* 0xffffffe900000824 */ /* 0x000fca00078e0203 */
[----:B------:R-:W-:-:S05]  /*2ae0*/  @P0 LEA R0, R0, UR41, 0x3 ;  /* 0x0000002900000c11 */ /* 0x000fca000f8e18ff */
[----:B------:R-:W-:-:S05]  /*2af0*/  @P0 VIADD R0, R0, 0xb8 ;  /* 0x000000b800000836 */ /* 0x000fca0000000000 */
[----:B------:R-:W-:-:S04]  /*2b00*/  @P0 PRMT R0, R147, 0x654, R0 ;  /* 0x0000065493000816 */ /* 0x000fc80000000000 */
[----:B------:R1:W-:Y:S01]  /*2b10*/  @P0 SYNCS.ARRIVE.TRANS64.RED.A1T0 RZ, [R0+URZ], RZ ;  /* 0x000000ff00ff09a7 */ /* 0x0003e2000810043f */
[----:B------:R-:W-:-:S13]  /*2b20*/  ISETP.GT.U32.AND P0, PT, R16, 0x1, PT ;  /* 0x000000011000780c */ /* 0x000fda0003f04070 */
[----:B-1----:R-:W-:Y:S05]  /*2b30*/  @P0 BRA `(.L_x_34) ;  /* 0x0000000000040947 */ /* 0x002fea0003800000 */
[----:B------:R-:W-:Y:S01]  /*2b40*/  BPT.TRAP 0x1 ;  /* 0x000000040000795c */ /* 0x000fe20000300000 */
.L_x_34:
[----:B------:R-:W-:Y:S01]  /*2b50*/  SHF.L.U32 R0, R157, 0x1f, RZ ;  /* 0x0000001f9d007819 */ /* 0x000fe200000006ff */
[----:B------:R-:W-:Y:S01]  /*2b60*/  UIADD3 UR38, UR44, UR38, URZ ;  /* 0x000000262c267290 */ /* 0x000fe2000fffe03f */
[----:B------:R-:W1:Y:S01]  /*2b70*/  LDC R9, c[0x0][0x288] ;  /* 0x0000a200ff097b82 */ /* 0x000e620000000800 */
[----:B------:R-:W-:Y:S01]  /*2b80*/  UISETP.GE.U32.AND UP1, UPT, UR44, 0x17, UPT ;  /* 0x000000172c00788c */ /* 0x000fe2000bf26070 */
[----:B------:R-:W-:Y:S01]  /*2b90*/  IMAD.SHL.U32 R10, R150, 0x2, RZ ;  /* 0x00000002960a7824 */ /* 0x000fe200078e00ff */
[----:B------:R-:W-:Y:S02]  /*2ba0*/  UISETP.GT.U32.AND UP0, UPT, UR38, 0x16, UPT ;  /* 0x000000162600788c */ /* 0x000fe4000bf04070 */
[----:B------:R-:W-:Y:S02]  /*2bb0*/  UIMAD.WIDE.U32 UR4, UR38, -0x4de9bd37, URZ ;  /* 0xb21642c9260478a5 */ /* 0x000fe4000f8e003f */
[----:B------:R-:W-:Y:S01]  /*2bc0*/  UISETP.LT.U32.AND UP0, UPT, UR44, 0x17, UP0 ;  /* 0x000000172c00788c */ /* 0x000fe20008701070 */
[----:B------:R-:W2:Y:S01]  /*2bd0*/  SYNCS.PHASECHK.TRANS64.TRYWAIT P0, [R151+UR42+0x10], R0 ;  /* 0x00001000970075a7 */ /* 0x000ea2000800016a */
[----:B------:R-:W-:Y:S01]  /*2be0*/  USHF.R.U32.HI UR4, URZ, 0x4, UR5 ;  /* 0x000000043f047899 */ /* 0x000fe20008011605 */
[----:B------:R-:W-:Y:S01]  /*2bf0*/  SHF.R.S32.HI R11, RZ, 0x1f, R10 ;  /* 0x0000001fff0b7819 */ /* 0x000fe2000001140a */
[----:B------:R-:W-:-:S02]  /*2c00*/  USEL UR6, URZ, 0x1, !UP0 ;  /* 0x000000013f067887 */ /* 0x000fc4000c000000 */
[----:B------:R-:W-:Y:S02]  /*2c10*/  UIMAD UR38, UR4, -0x17, UR38 ;  /* 0xffffffe9042678a4 */ /* 0x000fe4000f8e0226 */
[----:B------:R-:W-:-:S04]  /*2c20*/  ULOP3.LUT UR39, UR39, UR6, URZ, 0x3c, !UPT ;  /* 0x0000000627277292 */ /* 0x000fc8000f8e3c3f */
[----:B------:R-:W-:Y:S01]  /*2c30*/  @UP1 ULOP3.LUT UR39, UR39, 0x1, UR4, 0x78, !UPT ;  /* 0x0000000127271892 */ /* 0x000fe2000f8e7804 */
[----:B-12---:R-:W-:Y:S11]  /*2c40*/  @!P0 BRA `(.L_x_36) ;  /* 0x0000009c00d88947 */ /* 0x006ff60003800000 */
.L_x_321:
[----:B------:R-:W-:Y:S01]  /*2c50*/  IMAD.SHL.U32 R8, R19, 0x40, RZ ;  /* 0x0000004013087824 */ /* 0x000fe200078e00ff */
[----:B------:R-:W-:Y:S01]  /*2c60*/  ULDC UR6, c[0x0][0x284] ;  /* 0x0000a10000067ab9 */ /* 0x000fe20000000800 */
[----:B0-----:R-:W-:Y:S01]  /*2c70*/  IMAD R12, R22, 0xf0, RZ ;  /* 0x000000f0160c7824 */ /* 0x001fe200078e02ff */
[----:B------:R-:W-:Y:S01]  /*2c80*/  SHF.R.S32.HI R161, RZ, 0x1f, R2 ;  /* 0x0000001fffa17819 */ /* 0x000fe20000011402 */
[----:B------:R-:W-:Y:S01]  /*2c90*/  ULDC.64 UR4, c[0x0][0x5d0] ;  /* 0x0001740000047ab9 */ /* 0x000fe20000000a00 */
[----:B------:R-:W-:Y:S01]  /*2ca0*/  ISETP.GE.AND P0, PT, R8, UR6, PT ;  /* 0x0000000608007c0c */ /* 0x000fe2000bf06270 */
[----:B------:R-:W-:Y:S01]  /*2cb0*/  IMAD.WIDE.U32 R4, R2, UR4, R10 ;  /* 0x0000000402047c25 */ /* 0x000fe2000f8e000a */
[----:B------:R-:W-:Y:S02]  /*2cc0*/  SHF.R.S32.HI R13, RZ, 0x1f, R12 ;  /* 0x0000001fff0d7819 */ /* 0x000fe4000001140c */
[C---:B------:R-:W-:Y:S01]  /*2cd0*/  ISETP.GE.OR P0, PT, R12.reuse, R9, P0 ;  /* 0x000000090c00720c */ /* 0x040fe20000706670 */
[----:B------:R-:W-:Y:S01]  /*2ce0*/  IMAD R3, R161, UR4, RZ ;  /* 0x00000004a1037c24 */ /* 0x000fe2000f8e02ff */
[----:B------:R-:W-:-:S03]  /*2cf0*/  IADD3 R6, P1, R12, R4, RZ ;  /* 0x000000040c067210 */ /* 0x000fc60007f3e0ff */
[----:B------:R-:W-:-:S05]  /*2d00*/  IMAD R3, R2, UR5, R3 ;  /* 0x0000000502037c24 */ /* 0x000fca000f8e0203 */
[----:B------:R-:W-:-:S03]  /*2d10*/  IADD3.X R7, R13, R5, R3, P1, !PT ;  /* 0x000000050d077210 */ /* 0x000fc60000ffe403 */
[----:B------:R-:W-:Y:S05]  /*2d20*/  @P0 BRA `(.L_x_37) ;  /* 0x0000007800f40947 */ /* 0x000fea0003800000 */
[----:B------:R-:W0:Y:S01]  /*2d30*/  LDC.64 R4, c[0x0][0x5c8] ;  /* 0x00017200ff047b82 */ /* 0x000e220000000a00 */
[----:B-----5:R-:W-:Y:S01]  /*2d40*/  FSETP.NEU.AND P0, PT, R144, RZ, PT ;  /* 0x000000ff9000720b */ /* 0x020fe20003f0d000 */
[----:B------:R-:W-:Y:S01]  /*2d50*/  IMAD R3, R150, -0x2, R9 ;  /* 0xfffffffe96037824 */ /* 0x000fe200078e0209 */
[----:B------:R-:W-:Y:S01]  /*2d60*/  BSSY B0, `(.L_x_37) ;  /* 0x00007b9000007945 */ /* 0x000fe20003800000 */
[----:B------:R-:W-:-:S04]  /*2d70*/  IMAD.WIDE R158, R19, 0x40, R148 ;  /* 0x00000040139e7825 */ /* 0x000fc800078e0294 */
[----:B-1----:R-:W-:Y:S02]  /*2d80*/  IMAD.IADD R0, R3, 0x1, -R12 ;  /* 0x0000000103007824 */ /* 0x002fe400078e0a0c */
[----:B------:R-:W-:-:S03]  /*2d90*/  IMAD.IADD R3, R155, 0x1, -R8 ;  /* 0x000000019b037824 */ /* 0x000fc600078e0a08 */
[----:B------:R-:W-:-:S04]  /*2da0*/  ISETP.GT.AND P1, PT, R0, RZ, PT ;  /* 0x000000ff0000720c */ /* 0x000fc80003f24270 */
[----:B------:R-:W-:Y:S01]  /*2db0*/  ISETP.GT.AND P2, PT, R3, RZ, P1 ;  /* 0x000000ff0300720c */ /* 0x000fe20000f44270 */
[-C--:B0-----:R-:W-:Y:S02]  /*2dc0*/  IMAD R8, R159, R4.reuse, RZ ;  /* 0x000000049f087224 */ /* 0x081fe400078e02ff */
[----:B------:R-:W-:-:S04]  /*2dd0*/  IMAD.WIDE.U32 R6, R158, R4, R6 ;  /* 0x000000049e067225 */ /* 0x000fc800078e0006 */
[----:B------:R-:W-:-:S04]  /*2de0*/  IMAD R9, R158, R5, R8 ;  /* 0x000000059e097224 */ /* 0x000fc800078e0208 */
[----:B------:R-:W-:Y:S01]  /*2df0*/  IMAD.IADD R9, R7, 0x1, R9 ;  /* 0x0000000107097824 */ /* 0x000fe200078e0209 */
[----:B------:R-:W-:Y:S06]  /*2e00*/  @!P0 BRA `(.L_x_38) ;  /* 0x0000005000508947 */ /* 0x000fec0003800000 */
[----:B------:R-:W0:Y:S01]  /*2e10*/  LDC.64 R20, c[0x0][0x5b8] ;  /* 0x00016e00ff147b82 */ /* 0x000e220000000a00 */
[----:B------:R-:W-:-:S07]  /*2e20*/  ULDC.64 UR4, c[0x0][0x5c0] ;  /* 0x0001700000047ab9 */ /* 0x000fce0000000a00 */
[----:B------:R-:W1:Y:S08]  /*2e30*/  LDC.64 R162, c[0x0][0x5b0] ;  /* 0x00016c00ffa27b82 */ /* 0x000e700000000a00 */
[----:B------:R-:W2:Y:S01]  /*2e40*/  LDC.64 R14, c[0x0][0x5a8] ;  /* 0x00016a00ff0e7b82 */ /* 0x000ea20000000a00 */
[-C--:B0-----:R-:W-:Y:S02]  /*2e50*/  IMAD R7, R161, R20.reuse, RZ ;  /* 0x00000014a1077224 */ /* 0x081fe400078e02ff */
[----:B------:R-:W-:-:S04]  /*2e60*/  IMAD.WIDE.U32 R160, R2, R20, R10 ;  /* 0x0000001402a07225 */ /* 0x000fc800078e000a */
[----:B------:R-:W-:Y:S01]  /*2e70*/  IMAD R169, R2, R21, R7 ;  /* 0x0000001502a97224 */ /* 0x000fe200078e0207 */
[----:B------:R-:W-:Y:S01]  /*2e80*/  IADD3 R160, P0, R12, R160, RZ ;  /* 0x000000a00ca07210 */ /* 0x000fe20007f1e0ff */
[----:B-1----:R-:W-:-:S03]  /*2e90*/  IMAD R7, R159, R162, RZ ;  /* 0x000000a29f077224 */ /* 0x002fc600078e02ff */
[----:B------:R-:W-:Y:S01]  /*2ea0*/  IADD3.X R161, R13, R161, R169, P0, !PT ;  /* 0x000000a10da17210 */ /* 0x000fe200007fe4a9 */
[C---:B------:R-:W-:Y:S02]  /*2eb0*/  IMAD R171, R158.reuse, R163, R7 ;  /* 0x000000a39eab7224 */ /* 0x040fe400078e0207 */
[----:B------:R-:W-:-:S04]  /*2ec0*/  IMAD.WIDE.U32 R164, R158, R162, R160 ;  /* 0x000000a29ea47225 */ /* 0x000fc800078e00a0 */
[----:B------:R-:W-:Y:S01]  /*2ed0*/  IMAD.IADD R7, R165, 0x1, R171 ;  /* 0x00000001a5077824 */ /* 0x000fe200078e02ab */
[----:B--2---:R-:W-:-:S04]  /*2ee0*/  LEA R166, P0, R164, R14, 0x1 ;  /* 0x0000000ea4a67211 */ /* 0x004fc800078008ff */
[----:B------:R-:W-:-:S05]  /*2ef0*/  LEA.HI.X R167, R164, R15, R7, 0x1, P0 ;  /* 0x0000000fa4a77211 */ /* 0x000fca00000f0c07 */
[----:B------:R-:W2:Y:S01]  /*2f00*/  @P2 LDG.E.LTC128B.U16 R19, desc[UR36][R166.64] ;  /* 0x00000024a6132981 */ /* 0x000ea2000c1e1520 */
[----:B------:R-:W-:Y:S01]  /*2f10*/  IMAD.WIDE.U32 R164, R158, R162, R12 ;  /* 0x000000a29ea47225 */ /* 0x000fe200078e000c */
[----:B------:R-:W-:Y:S02]  /*2f20*/  BSSY B1, `(.L_x_39) ;  /* 0x0000014000017945 */ /* 0x000fe40003800000 */
[----:B------:R-:W-:-:S04]  /*2f30*/  IADD3 R164, P0, R10, R164, RZ ;  /* 0x000000a40aa47210 */ /* 0x000fc80007f1e0ff */
[----:B------:R-:W-:Y:S02]  /*2f40*/  IADD3.X R165, R11, R171, R165, P0, !PT ;  /* 0x000000ab0ba57210 */ /* 0x000fe400007fe4a5 */
[----:B------:R-:W-:Y:S01]  /*2f50*/  LEA R8, P0, R6, UR4, 0x1 ;  /* 0x0000000406087c11 */ /* 0x000fe2000f8008ff */
[----:B------:R-:W-:-:S03]  /*2f60*/  IMAD.WIDE.U32 R164, R2, R20, R164 ;  /* 0x0000001402a47225 */ /* 0x000fc600078e00a4 */
[----:B------:R-:W-:Y:S02]  /*2f70*/  LEA.HI.X R9, R6, UR5, R9, 0x1, P0 ;  /* 0x0000000506097c11 */ /* 0x000fe400080f0c09 */
[----:B------:R-:W-:Y:S02]  /*2f80*/  ISETP.GT.AND P0, PT, R0, 0x1, PT ;  /* 0x000000010000780c */ /* 0x000fe40003f04270 */
[----:B------:R-:W-:Y:S02]  /*2f90*/  LEA R6, P4, R164, R14, 0x1 ;  /* 0x0000000ea4067211 */ /* 0x000fe400078808ff */
[----:B------:R-:W-:Y:S01]  /*2fa0*/  ISETP.GT.AND P3, PT, R3, RZ, P0 ;  /* 0x000000ff0300720c */ /* 0x000fe20000764270 */
[----:B--2---:R-:W-:-:S04]  /*2fb0*/  IMAD.U32 R7, R19, 0x10000, RZ ;  /* 0x0001000013077824 */ /* 0x004fc800078e00ff */
[----:B------:R-:W-:-:S04]  /*2fc0*/  FMUL R7, R7, R144 ;  /* 0x0000009007077220 */ /* 0x000fc80000400000 */
[----:B------:R-:W-:-:S05]  /*2fd0*/  FFMA R7, R136, R145, R7 ;  /* 0x0000009188077223 */ /* 0x000fca0000000007 */
[----:B------:R-:W-:Y:S01]  /*2fe0*/  F2FP.BF16.F32.PACK_AB R21, RZ, R7 ;  /* 0x00000007ff15723e */ /* 0x000fe200000010ff */
[----:B------:R-:W-:Y:S01]  /*2ff0*/  IMAD.IADD R7, R169, 0x1, R165 ;  /* 0x00000001a9077824 */ /* 0x000fe200078e02a5 */
[----:B------:R-:W-:-:S03]  /*3000*/  SHF.L.U64.HI R165, R162, 0x3, R163 ;  /* 0x00000003a2a57819 */ /* 0x000fc600000102a3 */
[----:B------:R0:W-:Y:S01]  /*3010*/  @P2 STG.E.U16 desc[UR36][R8.64], R21 ;  /* 0x0000001508002986 */ /* 0x0001e2000c101524 */
[----:B------:R-:W-:Y:S01]  /*3020*/  LEA.HI.X R7, R164, R15, R7, 0x1, P4 ;  /* 0x0000000fa4077211 */ /* 0x000fe200020f0c07 */
[----:B------:R-:W-:Y:S01]  /*3030*/  IMAD.SHL.U32 R164, R162, 0x8, RZ ;  /* 0x00000008a2a47824 */ /* 0x000fe200078e00ff */
[----:B------:R-:W-:Y:S06]  /*3040*/  @!P3 BRA `(.L_x_40) ;  /* 0x000000000004b947 */ /* 0x000fec0003800000 */
[----:B------:R1:W5:Y:S02]  /*3050*/  LDG.E.LTC128B.U16 R19, desc[UR36][R6.64+0x2] ;  /* 0x0000022406137981 */ /* 0x000364000c1e1520 */
.L_x_40:
[----:B------:R-:W-:Y:S05]  /*3060*/  BSYNC B1 ;  /* 0x0000000000017941 */ /* 0x000fea0003800000 */
.L_x_39:
[----:B0----5:R-:W-:Y:S01]  /*3070*/  IMAD.U32 R21, R19, 0x10000, RZ ;  /* 0x0001000013157824 */ /* 0x021fe200078e00ff */
[----:B------:R-:W-:Y:S01]  /*3080*/  ISETP.GT.AND P1, PT, R3, 0x8, P1 ;  /* 0x000000080300780c */ /* 0x000fe20000f24270 */
[----:B------:R-:W-:-:S04]  /*3090*/  IMAD.WIDE.U32 R164, R158, R162, R164 ;  /* 0x000000a29ea47225 */ /* 0x000fc800078e00a4 */
[----:B------:R-:W-:Y:S01]  /*30a0*/  FMUL R22, R21, R144 ;  /* 0x0000009015167220 */ /* 0x000fe20000400000 */
[----:B------:R-:W-:Y:S01]  /*30b0*/  IMAD.IADD R171, R171, 0x1, R165 ;  /* 0x00000001abab7824 */ /* 0x000fe200078e02a5 */
[----:B------:R-:W-:Y:S02]  /*30c0*/  IADD3 R21, P2, R160, R164, RZ ;  /* 0x000000a4a0157210 */ /* 0x000fe40007f5e0ff */
[----:B------:R-:W-:-:S03]  /*30d0*/  FFMA R22, R137, R145, R22 ;  /* 0x0000009189167223 */ /* 0x000fc60000000016 */
[----:B------:R-:W-:Y:S01]  /*30e0*/  IMAD.X R160, R171, 0x1, R161, P2 ;  /* 0x00000001aba07824 */ /* 0x000fe200010e06a1 */
[C---:B------:R-:W-:Y:S02]  /*30f0*/  LEA R136, P2, R21.reuse, R14, 0x1 ;  /* 0x0000000e15887211 */ /* 0x040fe400078408ff */
[----:B------:R-:W-:Y:S02]  /*3100*/  F2FP.BF16.F32.PACK_AB R22, RZ, R22 ;  /* 0x00000016ff16723e */ /* 0x000fe400000010ff */
[----:B------:R-:W-:Y:S02]  /*3110*/  LEA.HI.X R137, R21, R15, R160, 0x1, P2 ;  /* 0x0000000f15897211 */ /* 0x000fe400010f0ca0 */
[----:B------:R-:W-:Y:S02]  /*3120*/  PRMT R21, R22, 0x7610, R21 ;  /* 0x0000761016157816 */ /* 0x000fe40000000015 */
[----:B------:R-:W-:-:S03]  /*3130*/  PRMT R22, R19, 0x7610, R22 ;  /* 0x0000761013167816 */ /* 0x000fc60000000016 */
[----:B------:R0:W-:Y:S04]  /*3140*/  @P3 STG.E.U16 desc[UR36][R8.64+0x2], R21 ;  /* 0x0000021508003986 */ /* 0x0001e8000c101524 */
[----:B------:R-:W2:Y:S01]  /*3150*/  @P1 LDG.E.LTC128B.U16 R22, desc[UR36][R136.64] ;  /* 0x0000002488161981 */ /* 0x000ea2000c1e1520 */
[----:B------:R-:W-:Y:S01]  /*3160*/  IADD3 R10, P2, P3, R10, R164, R12 ;  /* 0x000000a40a0a7210 */ /* 0x000fe20007b5e00c */
[----:B------:R-:W-:Y:S01]  /*3170*/  BSSY B1, `(.L_x_41) ;  /* 0x0000011000017945 */ /* 0x000fe20003800000 */
[----:B------:R-:W-:Y:S02]  /*3180*/  SHF.L.U64.HI R5, R4, 0x4, R5 ;  /* 0x0000000404057819 */ /* 0x000fe40000010205 */
[----:B------:R-:W-:Y:S02]  /*3190*/  IADD3.X R11, R11, R171, R13, P2, P3 ;  /* 0x000000ab0b0b7210 */ /* 0x000fe400017e640d */
[----:B------:R-:W-:Y:S01]  /*31a0*/  ISETP.GT.AND P0, PT, R3, 0x8, P0 ;  /* 0x000000080300780c */ /* 0x000fe20000704270 */
[----:B0-----:R-:W-:Y:S01]  /*31b0*/  IMAD.WIDE.U32 R20, R2, R20, R10 ;  /* 0x0000001402147225 */ /* 0x001fe200078e000a */
[----:B------:R-:W-:-:S03]  /*31c0*/  LEA R10, P2, R4, R8, 0x4 ;  /* 0x00000008040a7211 */ /* 0x000fc600078420ff */
[----:B------:R-:W-:Y:S01]  /*31d0*/  IMAD.IADD R2, R169, 0x1, R21 ;  /* 0x00000001a9027824 */ /* 0x000fe200078e0215 */
[----:B------:R-:W-:Y:S01]  /*31e0*/  LEA R4, P3, R20, R14, 0x1 ;  /* 0x0000000e14047211 */ /* 0x000fe200078608ff */
[----:B------:R-:W-:-:S03]  /*31f0*/  IMAD.X R11, R5, 0x1, R9, P2 ;  /* 0x00000001050b7824 */ /* 0x000fc600010e0609 */
[----:B------:R-:W-:Y:S01]  /*3200*/  LEA.HI.X R5, R20, R15, R2, 0x1, P3 ;  /* 0x0000000f14057211 */ /* 0x000fe200018f0c02 */
[----:B--2---:R-:W-:-:S04]  /*3210*/  IMAD.U32 R19, R22, 0x10000, RZ ;  /* 0x0001000016137824 */ /* 0x004fc800078e00ff */
[----:B------:R-:W-:-:S04]  /*3220*/  FMUL R19, R19, R144 ;  /* 0x0000009013137220 */ /* 0x000fc80000400000 */
[----:B------:R-:W-:-:S05]  /*3230*/  FFMA R19, R138, R145, R19 ;  /* 0x000000918a137223 */ /* 0x000fca0000000013 */
[----:B------:R-:W-:-:S05]  /*3240*/  F2FP.BF16.F32.PACK_AB R19, RZ, R19 ;  /* 0x00000013ff13723e */ /* 0x000fca00000010ff */
[----:B------:R0:W-:Y:S01]  /*3250*/  @P1 STG.E.U16 desc[UR36][R10.64], R19 ;  /* 0x000000130a001986 */ /* 0x0001e2000c101524 */
[----:B------:R-:W-:Y:S05]  /*3260*/  @!P0 BRA `(.L_x_42) ;  /* 0x0000000000048947 */ /* 0x000fea0003800000 */
[----:B------:R2:W5:Y:S02]  /*3270*/  LDG.E.LTC128B.U16 R22, desc[UR36][R4.64+0x2] ;  /* 0x0000022404167981 */ /* 0x000564000c1e1520 */
.L_x_42:
[----:B------:R-:W-:Y:S05]  /*3280*/  BSYNC B1 ;  /* 0x0000000000017941 */ /* 0x000fea0003800000 */
.L_x_41:
[----:B-----5:R-:W-:Y:S01]  /*3290*/  IMAD.U32 R13, R22, 0x10000, RZ ;  /* 0x00010000160d7824 */ /* 0x020fe200078e00ff */
[----:B------:R-:W-:Y:S01]  /*32a0*/  ISETP.GT.AND P1, PT, R0, 0x8, PT ;  /* 0x000000080000780c */ /* 0x000fe20003f24270 */
[----:B------:R-:W-:Y:S02]  /*32b0*/  BSSY B1, `(.L_x_43) ;  /* 0x0000008000017945 */ /* 0x000fe40003800000 */
[----:B------:R-:W-:Y:S01]  /*32c0*/  FMUL R2, R13, R144 ;  /* 0x000000900d027220 */ /* 0x000fe20000400000 */
[----:B------:R-:W-:-:S03]  /*32d0*/  ISETP.GT.AND P2, PT, R3, RZ, P1 ;  /* 0x000000ff0300720c */ /* 0x000fc60000f44270 */
[----:B------:R-:W-:-:S05]  /*32e0*/  FFMA R2, R139, R145, R2 ;  /* 0x000000918b027223 */ /* 0x000fca0000000002 */
[----:B------:R-:W-:-:S05]  /*32f0*/  F2FP.BF16.F32.PACK_AB R2, RZ, R2 ;  /* 0x00000002ff02723e */ /* 0x000fca00000010ff */
[----:B------:R3:W-:Y:S01]  /*3300*/  @P0 STG.E.U16 desc[UR36][R10.64+0x2], R2 ;  /* 0x000002020a000986 */ /* 0x0007e2000c101524 */
[----:B------:R-:W-:Y:S05]  /*3310*/  @!P2 BRA `(.L_x_44) ;  /* 0x000000000004a947 */ /* 0x000fea0003800000 */
[----:B------:R4:W5:Y:S02]  /*3320*/  LDG.E.LTC128B.U16 R22, desc[UR36][R6.64+0x10] ;  /* 0x0000102406167981 */ /* 0x000964000c1e1520 */
.L_x_44:
[----:B------:R-:W-:Y:S05]  /*3330*/  BSYNC B1 ;  /* 0x0000000000017941 */ /* 0x000fea0003800000 */
.L_x_43:
        /* <DEDUP_REMOVED lines=10> */
.L_x_46:
[----:B------:R-:W-:Y:S05]  /*33e0*/  BSYNC B1 ;  /* 0x0000000000017941 */ /* 0x000fea0003800000 */
.L_x_45:
[----:B0----5:R-:W-:Y:S01]  /*33f0*/  IMAD.U32 R13, R22, 0x10000, RZ ;  /* 0x00010000160d7824 */ /* 0x021fe200078e00ff */
[----:B------:R-:W-:Y:S01]  /*3400*/  ISETP.GT.AND P1, PT, R3, 0x8, P1 ;  /* 0x000000080300780c */ /* 0x000fe20000f24270 */
[----:B------:R-:W-:Y:S02]  /*3410*/  BSSY B1, `(.L_x_47) ;  /* 0x0000007000017945 */ /* 0x000fe40003800000 */
[----:B---3--:R-:W-:-:S04]  /*3420*/  FMUL R2, R13, R144 ;  /* 0x000000900d027220 */ /* 0x008fc80000400000 */
[----:B------:R-:W-:-:S05]  /*3430*/  FFMA R2, R141, R145, R2 ;  /* 0x000000918d027223 */ /* 0x000fca0000000002 */
[----:B------:R-:W-:-:S05]  /*3440*/  F2FP.BF16.F32.PACK_AB R2, RZ, R2 ;  /* 0x00000002ff02723e */ /* 0x000fca00000010ff */
[----:B------:R0:W-:Y:S01]  /*3450*/  @P3 STG.E.U16 desc[UR36][R8.64+0x12], R2 ;  /* 0x0000120208003986 */ /* 0x0001e2000c101524 */
[----:B------:R-:W-:Y:S05]  /*3460*/  @!P1 BRA `(.L_x_48) ;  /* 0x0000000000049947 */ /* 0x000fea0003800000 */
[----:B------:R3:W5:Y:S02]  /*3470*/  LDG.E.LTC128B.U16 R22, desc[UR36][R4.64+0x10] ;  /* 0x0000102404167981 */ /* 0x000764000c1e1520 */
.L_x_48:
[----:B------:R-:W-:Y:S05]  /*3480*/  BSYNC B1 ;  /* 0x0000000000017941 */ /* 0x000fea0003800000 */
.L_x_47:
[----:B-----5:R-:W-:Y:S01]  /*3490*/  IMAD.U32 R13, R22, 0x10000, RZ ;  /* 0x00010000160d7824 */ /* 0x020fe200078e00ff */
[----:B------:R-:W-:Y:S01]  /*34a0*/  ISETP.GT.AND P0, PT, R3, 0x8, P0 ;  /* 0x000000080300780c */ /* 0x000fe20000704270 */
[----:B------:R-:W-:Y:S02]  /*34b0*/  BSSY B1, `(.L_x_49) ;  /* 0x0000007000017945 */ /* 0x000fe40003800000 */
[----:B------:R-:W-:-:S04]  /*34c0*/  FMUL R13, R13, R144 ;  /* 0x000000900d0d7220 */ /* 0x000fc80000400000 */
[----:B------:R-:W-:-:S05]  /*34d0*/  FFMA R13, R142, R145, R13 ;  /* 0x000000918e0d7223 */ /* 0x000fca000000000d */
[----:B------:R-:W-:-:S05]  /*34e0*/  F2FP.BF16.F32.PACK_AB R13, RZ, R13 ;  /* 0x0000000dff0d723e */ /* 0x000fca00000010ff */
[----:B------:R0:W-:Y:S01]  /*34f0*/  @P1 STG.E.U16 desc[UR36][R10.64+0x10], R13 ;  /* 0x0000100d0a001986 */ /* 0x0001e2000c101524 */
[----:B------:R-:W-:Y:S05]  /*3500*/  @!P0 BRA `(.L_x_50) ;  /* 0x0000000000048947 */ /* 0x000fea0003800000 */
[----:B------:R0:W5:Y:S02]  /*3510*/  LDG.E.LTC128B.U16 R22, desc[UR36][R4.64+0x12] ;  /* 0x0000122404167981 */ /* 0x000164000c1e1520 */
.L_x_50:
[----:B------:R-:W-:Y:S05]  /*3520*/  BSYNC B1 ;  /* 0x0000000000017941 */ /* 0x000fea0003800000 */
.L_x_49:
[----:B0----5:R-:W-:Y:S01]  /*3530*/  IMAD.U32 R13, R22, 0x10000, RZ ;  /* 0x00010000160d7824 */ /* 0x021fe200078e00ff */
        /* <DEDUP_REMOVED lines=9> */
.L_x_52:
[----:B------:R-:W-:Y:S05]  /*35d0*/  BSYNC B1 ;  /* 0x0000000000017941 */ /* 0x000fea0003800000 */
.L_x_51:
        /* <DEDUP_REMOVED lines=10> */
.L_x_54:
[----:B------:R-:W-:Y:S05]  /*3680*/  BSYNC B1 ;  /* 0x0000000000017941 */ /* 0x000fea0003800000 */
.L_x_53:
[----:B0----5:R-:W-:Y:S01]  /*3690*/  IMAD.U32 R13, R22, 0x10000, RZ ;  /* 0x00010000160d7824 */ /* 0x021fe200078e00ff */
        /* <DEDUP_REMOVED lines=8> */
.L_x_56:
[----:B------:R-:W-:Y:S05]  /*3720*/  BSYNC B1 ;  /* 0x0000000000017941 */ /* 0x000fea0003800000 */
.L_x_55:
        /* <DEDUP_REMOVED lines=9> */
.L_x_58:
[----:B------:R-:W-:Y:S05]  /*37c0*/  BSYNC B1 ;  /* 0x0000000000017941 */ /* 0x000fea0003800000 */
.L_x_57:
        /* <DEDUP_REMOVED lines=10> */
.L_x_60:
[----:B------:R-:W-:Y:S05]  /*3870*/  BSYNC B1 ;  /* 0x0000000000017941 */ /* 0x000fea0003800000 */
.L_x_59:
        /* <DEDUP_REMOVED lines=10> */
.L_x_62:
[----:B------:R-:W-:Y:S05]  /*3920*/  BSYNC B1 ;  /* 0x0000000000017941 */ /* 0x000fea0003800000 */
.L_x_61:
        /* <DEDUP_REMOVED lines=9> */
.L_x_64:
[----:B------:R-:W-:Y:S05]  /*39c0*/  BSYNC B1 ;  /* 0x0000000000017941 */ /* 0x000fea0003800000 */
.L_x_63:
        /* <DEDUP_REMOVED lines=9> */
.L_x_66:
[----:B------:R-:W-:Y:S05]  /*3a60*/  BSYNC B1 ;  /* 0x0000000000017941 */ /* 0x000fea0003800000 */
.L_x_65:
        /* <DEDUP_REMOVED lines=10> */
.L_x_68:
[----:B------:R-:W-:Y:S05]  /*3b10*/  BSYNC B1 ;  /* 0x0000000000017941 */ /* 0x000fea0003800000 */
.L_x_67:
        /* <DEDUP_REMOVED lines=10> */
.L_x_70:
[----:B------:R-:W-:Y:S05]  /*3bc0*/  BSYNC B1 ;  /* 0x0000000000017941 */ /* 0x000fea0003800000 */
.L_x_69:
        /* <DEDUP_REMOVED lines=9> */
.L_x_72:
[----:B------:R-:W-:Y:S05]  /*3c60*/  BSYNC B1 ;  /* 0x0000000000017941 */ /* 0x000fea0003800000 */
.L_x_71:
        /* <DEDUP_REMOVED lines=9> */
.L_x_74:
[----:B------:R-:W-:Y:S05]  /*3d00*/  BSYNC B1 ;  /* 0x0000000000017941 */ /* 0x000fea0003800000 */
.L_x_73:
        /* <DEDUP_REMOVED lines=10> */
.L_x_76:
[----:B------:R-:W-:Y:S05]  /*3db0*/  BSYNC B1 ;  /* 0x0000000000017941 */ /* 0x000fea0003800000 */
.L_x_75:
        /* <DEDUP_REMOVED lines=10> */
.L_x_78:
[----:B------:R-:W-:Y:S05]  /*3e60*/  BSYNC B1 ;  /* 0x0000000000017941 */ /* 0x000fea0003800000 */
.L_x_77:
        /* <DEDUP_REMOVED lines=9> */
.L_x_80:
[----:B------:R-:W-:Y:S05]  /*3f00*/  BSYNC B1 ;  /* 0x0000000000017941 */ /* 0x000fea0003800000 */
.L_x_79:
        /* <DEDUP_REMOVED lines=9> */
.L_x_82:
[----:B------:R-:W-:Y:S05]  /*3fa0*/  BSYNC B1 ;  /* 0x0000000000017941 */ /* 0x000fea0003800000 */
.L_x_81:
        /* <DEDUP_REMOVED lines=10> */
.L_x_84:
[----:B------:R-:W-:Y:S05]  /*4050*/  BSYNC B1 ;  /* 0x0000000000017941 */ /* 0x000fea0003800000 */
.L_x_83:
        /* <DEDUP_REMOVED lines=10> */
.L_x_86:
[----:B------:R-:W-:Y:S05]  /*4100*/  BSYNC B1 ;  /* 0x0000000000017941 */ /* 0x000fea0003800000 */
.L_x_85:
        /* <DEDUP_REMOVED lines=9> */
.L_x_88:
[----:B------:R-:W-:Y:S05]  /*41a0*/  BSYNC B1 ;  /* 0x0000000000017941 */ /* 0x000fea0003800000 */
.L_x_87:
        /* <DEDUP_REMOVED lines=9> */
.L_x_90:
[----:B------:R-:W-:Y:S05]  /*4240*/  BSYNC B1 ;  /* 0x0000000000017941 */ /* 0x000fea0003800000 */
.L_x_89:
        /* <DEDUP_REMOVED lines=10> */
.L_x_92:
[----:B------:R-:W-:Y:S05]  /*42f0*/  BSYNC B1 ;  /* 0x0000000000017941 */ /* 0x000fea0003800000 */
.L_x_91:
        /* <DEDUP_REMOVED lines=10> */
.L_x_94:
[----:B------:R-:W-:Y:S05]  /*43a0*/  BSYNC B1 ;  /* 0x0000000000017941 */ /* 0x000fea0003800000 */
.L_x_93:
        /* <DEDUP_REMOVED lines=9> */
.L_x_96:
[----:B------:R-:W-:Y:S05]  /*4440*/  BSYNC B1 ;  /* 0x0000000000017941 */ /* 0x000fea0003800000 */
.L_x_95:
        /* <DEDUP_REMOVED lines=9> */
.L_x_98:
[----:B------:R-:W-:Y:S05]  /*44e0*/  BSYNC B1 ;  /* 0x0000000000017941 */ /* 0x000fea0003800000 */
.L_x_97:
        /* <DEDUP_REMOVED lines=10> */
.L_x_100:
[----:B------:R-:W-:Y:S05]  /*4590*/  BSYNC B1 ;  /* 0x0000000000017941 */ /* 0x000fea0003800000 */
.L_x_99:
        /* <DEDUP_REMOVED lines=10> */
.L_x_102:
[----:B------:R-:W-:Y:S05]  /*4640*/  BSYNC B1 ;  /* 0x0000000000017941 */ /* 0x000fea0003800000 */
.L_x_101:
        /* <DEDUP_REMOVED lines=9> */
.L_x_104:
[----:B------:R-:W-:Y:S05]  /*46e0*/  BSYNC B1 ;  /* 0x0000000000017941 */ /* 0x000fea0003800000 */
.L_x_103:
        /* <DEDUP_REMOVED lines=9> */
.L_x_106:
[----:B------:R-:W-:Y:S05]  /*4780*/  BSYNC B1 ;  /* 0x0000000000017941 */ /* 0x000fea0003800000 */
.L_x_105:
        /* <DEDUP_REMOVED lines=10> */
.L_x_108:
[----:B------:R-:W-:Y:S05]  /*4830*/  BSYNC B1 ;  /* 0x0000000000017941 */ /* 0x000fea0003800000 */
.L_x_107:
        /* <DEDUP_REMOVED lines=10> */
.L_x_110:
[----:B------:R-:W-:Y:S05]  /*48e0*/  BSYNC B1 ;  /* 0x0000000000017941 */ /* 0x000fea0003800000 */
.L_x_109:
        /* <DEDUP_REMOVED lines=9> */
.L_x_112:
[----:B------:R-:W-:Y:S05]  /*4980*/  BSYNC B1 ;  /* 0x0000000000017941 */ /* 0x000fea0003800000 */
.L_x_111:
        /* <DEDUP_REMOVED lines=9> */
.L_x_114:
[----:B------:R-:W-:Y:S05]  /*4a20*/  BSYNC B1 ;  /* 0x0000000000017941 */ /* 0x000fea0003800000 */
.L_x_113:
        /* <DEDUP_REMOVED lines=10> */
.L_x_116:
[----:B------:R-:W-:Y:S05]  /*4ad0*/  BSYNC B1 ;  /* 0x0000000000017941 */ /* 0x000fea0003800000 */
.L_x_115:
        /* <DEDUP_REMOVED lines=10> */
.L_x_118:
[----:B------:R-:W-:Y:S05]  /*4b80*/  BSYNC B1 ;  /* 0x0000000000017941 */ /* 0x000fea0003800000 */
.L_x_117:
        /* <DEDUP_REMOVED lines=9> */
.L_x_120:
[----:B------:R-:W-:Y:S05]  /*4c20*/  BSYNC B1 ;  /* 0x0000000000017941 */ /* 0x000fea0003800000 */
.L_x_119:
        /* <DEDUP_REMOVED lines=9> */
.L_x_122:
[----:B------:R-:W-:Y:S05]  /*4cc0*/  BSYNC B1 ;  /* 0x0000000000017941 */ /* 0x000fea0003800000 */
.L_x_121:
        /* <DEDUP_REMOVED lines=10> */
.L_x_124:
[----:B------:R-:W-:Y:S05]  /*4d70*/  BSYNC B1 ;  /* 0x0000000000017941 */ /* 0x000fea0003800000 */
.L_x_123:
        /* <DEDUP_REMOVED lines=10> */
.L_x_126:
[----:B------:R-:W-:Y:S05]  /*4e20*/  BSYNC B1 ;  /* 0x0000000000017941 */ /* 0x000fea0003800000 */
.L_x_125:
        /* <DEDUP_REMOVED lines=9> */
.L_x_128:
[----:B------:R-:W-:Y:S05]  /*4ec0*/  BSYNC B1 ;  /* 0x0000000000017941 */ /* 0x000fea0003800000 */
.L_x_127:
        /* <DEDUP_REMOVED lines=9> */
.L_x_130:
[----:B------:R-:W-:Y:S05]  /*4f60*/  BSYNC B1 ;  /* 0x0000000000017941 */ /* 0x000fea0003800000 */
.L_x_129:
        /* <DEDUP_REMOVED lines=10> */
.L_x_132:
[----:B------:R-:W-:Y:S05]  /*5010*/  BSYNC B1 ;  /* 0x0000000000017941 */ /* 0x000fea0003800000 */
.L_x_131:
        /* <DEDUP_REMOVED lines=10> */
.L_x_134:
[----:B------:R-:W-:Y:S05]  /*50c0*/  BSYNC B1 ;  /* 0x0000000000017941 */ /* 0x000fea0003800000 */
.L_x_133:
        /* <DEDUP_REMOVED lines=9> */
.L_x_136:
[----:B------:R-:W-:Y:S05]  /*5160*/  BSYNC B1 ;  /* 0x0000000000017941 */ /* 0x000fea0003800000 */
.L_x_135:
        /* <DEDUP_REMOVED lines=9> */
.L_x_138:
[----:B------:R-:W-:Y:S05]  /*5200*/  BSYNC B1 ;  /* 0x0000000000017941 */ /* 0x000fea0003800000 */
.L_x_137:
        /* <DEDUP_REMOVED lines=10> */
.L_x_140:
[----:B------:R-:W-:Y:S05]  /*52b0*/  BSYNC B1 ;  /* 0x0000000000017941 */ /* 0x000fea0003800000 */
.L_x_139:
        /* <DEDUP_REMOVED lines=10> */
.L_x_142:
[----:B------:R-:W-:Y:S05]  /*5360*/  BSYNC B1 ;  /* 0x0000000000017941 */ /* 0x000fea0003800000 */
.L_x_141:
        /* <DEDUP_REMOVED lines=9> */
.L_x_144:
[----:B------:R-:W-:Y:S05]  /*5400*/  BSYNC B1 ;  /* 0x0000000000017941 */ /* 0x000fea0003800000 */
.L_x_143:
        /* <DEDUP_REMOVED lines=9> */
.L_x_146:
[----:B------:R-:W-:Y:S05]  /*54a0*/  BSYNC B1 ;  /* 0x0000000000017941 */ /* 0x000fea0003800000 */
.L_x_145:
        /* <DEDUP_REMOVED lines=10> */
.L_x_148:
[----:B------:R-:W-:Y:S05]  /*5550*/  BSYNC B1 ;  /* 0x0000000000017941 */ /* 0x000fea0003800000 */
.L_x_147:
        /* <DEDUP_REMOVED lines=10> */
.L_x_150:
[----:B------:R-:W-:Y:S05]  /*5600*/  BSYNC B1 ;  /* 0x0000000000017941 */ /* 0x000fea0003800000 */
.L_x_149:
        /* <DEDUP_REMOVED lines=9> */
.L_x_152:
[----:B------:R-:W-:Y:S05]  /*56a0*/  BSYNC B1 ;  /* 0x0000000000017941 */ /* 0x000fea0003800000 */
.L_x_151:
        /* <DEDUP_REMOVED lines=9> */
.L_x_154:
[----:B------:R-:W-:Y:S05]  /*5740*/  BSYNC B1 ;  /* 0x0000000000017941 */ /* 0x000fea0003800000 */
.L_x_153:
        /* <DEDUP_REMOVED lines=10> */
.L_x_156:
[----:B------:R-:W-:Y:S05]  /*57f0*/  BSYNC B1 ;  /* 0x0000000000017941 */ /* 0x000fea0003800000 */
.L_x_155:
        /* <DEDUP_REMOVED lines=10> */
.L_x_158:
[----:B------:R-:W-:Y:S05]  /*58a0*/  BSYNC B1 ;  /* 0x0000000000017941 */ /* 0x000fea0003800000 */
.L_x_157:
        /* <DEDUP_REMOVED lines=9> */
.L_x_160:
[----:B------:R-:W-:Y:S05]  /*5940*/  BSYNC B1 ;  /* 0x0000000000017941 */ /* 0x000fea0003800000 */
.L_x_159:
        /* <DEDUP_REMOVED lines=9> */
.L_x_162:
[----:B------:R-:W-:Y:S05]  /*59e0*/  BSYNC B1 ;  /* 0x0000000000017941 */ /* 0x000fea0003800000 */
.L_x_161:
        /* <DEDUP_REMOVED lines=10> */
.L_x_164:
[----:B------:R-:W-:Y:S05]  /*5a90*/  BSYNC B1 ;  /* 0x0000000000017941 */ /* 0x000fea0003800000 */
.L_x_163:
        /* <DEDUP_REMOVED lines=10> */
.L_x_166:
[----:B------:R-:W-:Y:S05]  /*5b40*/  BSYNC B1 ;  /* 0x0000000000017941 */ /* 0x000fea0003800000 */
.L_x_165:
        /* <DEDUP_REMOVED lines=9> */
.L_x_168:
[----:B------:R-:W-:Y:S05]  /*5be0*/  BSYNC B1 ;  /* 0x0000000000017941 */ /* 0x000fea0003800000 */
.L_x_167:
        /* <DEDUP_REMOVED lines=9> */
.L_x_170:
[----:B------:R-:W-:Y:S05]  /*5c80*/  BSYNC B1 ;  /* 0x0000000000017941 */ /* 0x000fea0003800000 */
.L_x_169:
        /* <DEDUP_REMOVED lines=10> */
.L_x_172:
[----:B------:R-:W-:Y:S05]  /*5d30*/  BSYNC B1 ;  /* 0x0000000000017941 */ /* 0x000fea0003800000 */
.L_x_171:
        /* <DEDUP_REMOVED lines=10> */
.L_x_174:
[----:B------:R-:W-:Y:S05]  /*5de0*/  BSYNC B1 ;  /* 0x0000000000017941 */ /* 0x000fea0003800000 */
.L_x_173:
        /* <DEDUP_REMOVED lines=9> */
.L_x_176:
[----:B------:R-:W-:Y:S05]  /*5e80*/  BSYNC B1 ;  /* 0x0000000000017941 */ /* 0x000fea0003800000 */
.L_x_175:
        /* <DEDUP_REMOVED lines=9> */
.L_x_178:
[----:B------:R-:W-:Y:S05]  /*5f20*/  BSYNC B1 ;  /* 0x0000000000017941 */ /* 0x000fea0003800000 */
.L_x_177:
        /* <DEDUP_REMOVED lines=10> */
.L_x_180:
[----:B------:R-:W-:Y:S05]  /*5fd0*/  BSYNC B1 ;  /* 0x0000000000017941 */ /* 0x000fea0003800000 */
.L_x_179:
        /* <DEDUP_REMOVED lines=10> */
.L_x_182:
[----:B------:R-:W-:Y:S05]  /*6080*/  BSYNC B1 ;  /* 0x0000000000017941 */ /* 0x000fea0003800000 */
.L_x_181:
        /* <DEDUP_REMOVED lines=9> */
.L_x_184:
[----:B------:R-:W-:Y:S05]  /*6120*/  BSYNC B1 ;  /* 0x0000000000017941 */ /* 0x000fea0003800000 */
.L_x_183:
        /* <DEDUP_REMOVED lines=9> */
.L_x_186:
[----:B------:R-:W-:Y:S05]  /*61c0*/  BSYNC B1 ;  /* 0x0000000000017941 */ /* 0x000fea0003800000 */
.L_x_185:
        /* <DEDUP_REMOVED lines=10> */
.L_x_188:
[----:B------:R-:W-:Y:S05]  /*6270*/  BSYNC B1 ;  /* 0x0000000000017941 */ /* 0x000fea0003800000 */
.L_x_187:
        /* <DEDUP_REMOVED lines=10> */
.L_x_190:
[----:B------:R-:W-:Y:S05]  /*6320*/  BSYNC B1 ;  /* 0x0000000000017941 */ /* 0x000fea0003800000 */
.L_x_189:
        /* <DEDUP_REMOVED lines=9> */
.L_x_192:
[----:B------:R-:W-:Y:S05]  /*63c0*/  BSYNC B1 ;  /* 0x0000000000017941 */ /* 0x000fea0003800000 */
.L_x_191:
        /* <DEDUP_REMOVED lines=9> */
.L_x_194:
[----:B------:R-:W-:Y:S05]  /*6460*/  BSYNC B1 ;  /* 0x0000000000017941 */ /* 0x000fea0003800000 */
.L_x_193:
        /* <DEDUP_REMOVED lines=10> */
.L_x_196:
[----:B------:R-:W-:Y:S05]  /*6510*/  BSYNC B1 ;  /* 0x0000000000017941 */ /* 0x000fea0003800000 */
.L_x_195:
        /* <DEDUP_REMOVED lines=10> */
.L_x_198:
[----:B------:R-:W-:Y:S05]  /*65c0*/  BSYNC B1 ;  /* 0x0000000000017941 */ /* 0x000fea0003800000 */
.L_x_197:
        /* <DEDUP_REMOVED lines=9> */
.L_x_200:
[----:B------:R-:W-:Y:S05]  /*6660*/  BSYNC B1 ;  /* 0x0000000000017941 */ /* 0x000fea0003800000 */
.L_x_199:
        /* <DEDUP_REMOVED lines=9> */
.L_x_202:
[----:B------:R-:W-:Y:S05]  /*6700*/  BSYNC B1 ;  /* 0x0000000000017941 */ /* 0x000fea0003800000 */
.L_x_201:
        /* <DEDUP_REMOVED lines=10> */
.L_x_204:
[----:B------:R-:W-:Y:S05]  /*67b0*/  BSYNC B1 ;  /* 0x0000000000017941 */ /* 0x000fea0003800000 */
.L_x_203:
        /* <DEDUP_REMOVED lines=10> */
.L_x_206:
[----:B------:R-:W-:Y:S05]  /*6860*/  BSYNC B1 ;  /* 0x0000000000017941 */ /* 0x000fea0003800000 */
.L_x_205:
        /* <DEDUP_REMOVED lines=9> */
.L_x_208:
[----:B------:R-:W-:Y:S05]  /*6900*/  BSYNC B1 ;  /* 0x0000000000017941 */ /* 0x000fea0003800000 */
.L_x_207:
        /* <DEDUP_REMOVED lines=9> */
.L_x_210:
[----:B------:R-:W-:Y:S05]  /*69a0*/  BSYNC B1 ;  /* 0x0000000000017941 */ /* 0x000fea0003800000 */
.L_x_209:
        /* <DEDUP_REMOVED lines=10> */
.L_x_212:
[----:B------:R-:W-:Y:S05]  /*6a50*/  BSYNC B1 ;  /* 0x0000000000017941 */ /* 0x000fea0003800000 */
.L_x_211:
        /* <DEDUP_REMOVED lines=10> */
.L_x_214:
[----:B------:R-:W-:Y:S05]  /*6b00*/  BSYNC B1 ;  /* 0x0000000000017941 */ /* 0x000fea0003800000 */
.L_x_213:
        /* <DEDUP_REMOVED lines=9> */
.L_x_216:
[----:B------:R-:W-:Y:S05]  /*6ba0*/  BSYNC B1 ;  /* 0x0000000000017941 */ /* 0x000fea0003800000 */
.L_x_215:
        /* <DEDUP_REMOVED lines=9> */
.L_x_218:
[----:B------:R-:W-:Y:S05]  /*6c40*/  BSYNC B1 ;  /* 0x0000000000017941 */ /* 0x000fea0003800000 */
.L_x_217:
        /* <DEDUP_REMOVED lines=10> */
.L_x_220:
[----:B------:R-:W-:Y:S05]  /*6cf0*/  BSYNC B1 ;  /* 0x0000000000017941 */ /* 0x000fea0003800000 */
.L_x_219:
        /* <DEDUP_REMOVED lines=10> */
.L_x_222:
[----:B------:R-:W-:Y:S05]  /*6da0*/  BSYNC B1 ;  /* 0x0000000000017941 */ /* 0x000fea0003800000 */
.L_x_221:
        /* <DEDUP_REMOVED lines=9> */
.L_x_224:
[----:B------:R-:W-:Y:S05]  /*6e40*/  BSYNC B1 ;  /* 0x0000000000017941 */ /* 0x000fea0003800000 */
.L_x_223:
        /* <DEDUP_REMOVED lines=9> */
.L_x_226:
[----:B------:R-:W-:Y:S05]  /*6ee0*/  BSYNC B1 ;  /* 0x0000000000017941 */ /* 0x000fea0003800000 */
.L_x_225:
        /* <DEDUP_REMOVED lines=10> */
.L_x_228:
[----:B------:R-:W-:Y:S05]  /*6f90*/  BSYNC B1 ;  /* 0x0000000000017941 */ /* 0x000fea0003800000 */
.L_x_227:
        /* <DEDUP_REMOVED lines=10> */
.L_x_230:
[----:B------:R-:W-:Y:S05]  /*7040*/  BSYNC B1 ;  /* 0x0000000000017941 */ /* 0x000fea0003800000 */
.L_x_229:
        /* <DEDUP_REMOVED lines=9> */
.L_x_232:
[----:B------:R-:W-:Y:S05]  /*70e0*/  BSYNC B1 ;  /* 0x0000000000017941 */ /* 0x000fea0003800000 */
.L_x_231:
        /* <DEDUP_REMOVED lines=9> */
.L_x_234:
[----:B------:R-:W-:Y:S05]  /*7180*/  BSYNC B1 ;  /* 0x0000000000017941 */ /* 0x000fea0003800000 */
.L_x_233:
        /* <DEDUP_REMOVED lines=10> */
.L_x_236:
[----:B------:R-:W-:Y:S05]  /*7230*/  BSYNC B1 ;  /* 0x0000000000017941 */ /* 0x000fea0003800000 */
.L_x_235:
        /* <DEDUP_REMOVED lines=10> */
.L_x_238:
[----:B------:R-:W-:Y:S05]  /*72e0*/  BSYNC B1 ;  /* 0x0000000000017941 */ /* 0x000fea0003800000 */
.L_x_237:
        /* <DEDUP_REMOVED lines=9> */
.L_x_240:
[----:B------:R-:W-:Y:S05]  /*7380*/  BSYNC B1 ;  /* 0x0000000000017941 */ /* 0x000fea0003800000 */
.L_x_239:
        /* <DEDUP_REMOVED lines=9> */
.L_x_242:
[----:B------:R-:W-:Y:S05]  /*7420*/  BSYNC B1 ;  /* 0x0000000000017941 */ /* 0x000fea0003800000 */
.L_x_241:
        /* <DEDUP_REMOVED lines=10> */
.L_x_244:
[----:B------:R-:W-:Y:S05]  /*74d0*/  BSYNC B1 ;  /* 0x0000000000017941 */ /* 0x000fea0003800000 */
.L_x_243:
        /* <DEDUP_REMOVED lines=10> */
.L_x_246:
[----:B------:R-:W-:Y:S05]  /*7580*/  BSYNC B1 ;  /* 0x0000000000017941 */ /* 0x000fea0003800000 */
.L_x_245:
        /* <DEDUP_REMOVED lines=9> */
.L_x_248:
[----:B------:R-:W-:Y:S05]  /*7620*/  BSYNC B1 ;  /* 0x0000000000017941 */ /* 0x000fea0003800000 */
.L_x_247:
        /* <DEDUP_REMOVED lines=9> */
.L_x_250:
[----:B------:R-:W-:Y:S05]  /*76c0*/  BSYNC B1 ;  /* 0x0000000000017941 */ /* 0x000fea0003800000 */
.L_x_249:
        /* <DEDUP_REMOVED lines=10> */
.L_x_252:
[----:B------:R-:W-:Y:S05]  /*7770*/  BSYNC B1 ;  /* 0x0000000000017941 */ /* 0x000fea0003800000 */
.L_x_251:
        /* <DEDUP_REMOVED lines=10> */
.L_x_254:
[----:B------:R-:W-:Y:S05]  /*7820*/  BSYNC B1 ;  /* 0x0000000000017941 */ /* 0x000fea0003800000 */
.L_x_253:
        /* <DEDUP_REMOVED lines=9> */
.L_x_256:
[----:B------:R-:W-:Y:S05]  /*78c0*/  BSYNC B1 ;  /* 0x0000000000017941 */ /* 0x000fea0003800000 */
.L_x_255:
        /* <DEDUP_REMOVED lines=9> */
.L_x_258:
[----:B------:R-:W-:Y:S05]  /*7960*/  BSYNC B1 ;  /* 0x0000000000017941 */ /* 0x000fea0003800000 */
.L_x_257:
        /* <DEDUP_REMOVED lines=10> */
.L_x_260:
[----:B------:R-:W-:Y:S05]  /*7a10*/  BSYNC B1 ;  /* 0x0000000000017941 */ /* 0x000fea0003800000 */
.L_x_259:
        /* <DEDUP_REMOVED lines=10> */
.L_x_262:
[----:B------:R-:W-:Y:S05]  /*7ac0*/  BSYNC B1 ;  /* 0x0000000000017941 */ /* 0x000fea0003800000 */
.L_x_261:
        /* <DEDUP_REMOVED lines=9> */
.L_x_264:
[----:B------:R-:W-:Y:S05]  /*7b60*/  BSYNC B1 ;  /* 0x0000000000017941 */ /* 0x000fea0003800000 */
.L_x_263:
        /* <DEDUP_REMOVED lines=9> */
.L_x_266:
[----:B------:R-:W-:Y:S05]  /*7c00*/  BSYNC B1 ;  /* 0x0000000000017941 */ /* 0x000fea0003800000 */
.L_x_265:
        /* <DEDUP_REMOVED lines=10> */
.L_x_268:
[----:B------:R-:W-:Y:S05]  /*7cb0*/  BSYNC B1 ;  /* 0x0000000000017941 */ /* 0x000fea0003800000 */
.L_x_267:
        /* <DEDUP_REMOVED lines=10> */
.L_x_270:
[----:B------:R-:W-:Y:S05]  /*7d60*/  BSYNC B1 ;  /* 0x0000000000017941 */ /* 0x000fea0003800000 */
.L_x_269:
[----:B01--45:R-:W-:Y:S01]  /*7d70*/  IMAD.U32 R7, R22, 0x10000, RZ ;  /* 0x0001000016077824 */ /* 0x033fe200078e00ff */
        /* <DEDUP_REMOVED lines=8> */
.L_x_272:
[----:B------:R-:W-:Y:S05]  /*7e00*/  BSYNC B1 ;  /* 0x0000000000017941 */ /* 0x000fea0003800000 */
.L_x_271:
[----:B-----5:R-:W-:Y:S01]  /*7e10*/  IMAD.U32 R7, R22, 0x10000, RZ ;  /* 0x0001000016077824 */ /* 0x020fe200078e00ff */
[----:B------:R-:W-:Y:S01]  /*7e20*/  ISETP.GT.AND P0, PT, R3, 0x8, P0 ;  /* 0x000000080300780c */ /* 0x000fe20000704270 */
[----:B------:R-:W-:Y:S01]  /*7e30*/  @P1 IMAD.MOV.U32 R6, RZ, RZ, R10 ;  /* 0x000000ffff061224 */ /* 0x000fe200078e000a */
[----:B------:R-:W-:Y:S01]  /*7e40*/  BSSY B1, `(.L_x_273) ;  /* 0x0000009000017945 */ /* 0x000fe20003800000 */
[----:B------:R-:W-:-:S04]  /*7e50*/  FMUL R7, R7, R144 ;  /* 0x0000009007077220 */ /* 0x000fc80000400000 */
[----:B------:R-:W-:-:S05]  /*7e60*/  FFMA R7, R30, R145, R7 ;  /* 0x000000911e077223 */ /* 0x000fca0000000007 */
[----:B------:R-:W-:-:S04]  /*7e70*/  F2FP.BF16.F32.PACK_AB R7, RZ, R7 ;  /* 0x00000007ff07723e */ /* 0x000fc800000010ff */
[----:B0-----:R-:W-:Y:S01]  /*7e80*/  PRMT R0, R7, 0x7610, R0 ;  /* 0x0000761007007816 */ /* 0x001fe20000000000 */
[----:B------:R-:W-:-:S05]  /*7e90*/  @P1 IMAD.MOV.U32 R7, RZ, RZ, R11 ;  /* 0x000000ffff071224 */ /* 0x000fca00078e000b */
[----:B------:R0:W-:Y:S01]  /*7ea0*/  @P1 STG.E.U16 desc[UR36][R6.64+0x1d0], R0 ;  /* 0x0001d00006001986 */ /* 0x0001e2000c101524 */
[----:B------:R-:W-:Y:S05]  /*7eb0*/  @!P0 BRA `(.L_x_274) ;  /* 0x0000000000048947 */ /* 0x000fea0003800000 */
[----:B------:R4:W5:Y:S02]  /*7ec0*/  LDG.E.LTC128B.U16 R22, desc[UR36][R4.64+0x1d2] ;  /* 0x0001d22404167981 */ /* 0x000964000c1e1520 */
.L_x_274:
[----:B------:R-:W-:Y:S05]  /*7ed0*/  BSYNC B1 ;  /* 0x0000000000017941 */ /* 0x000fea0003800000 */
.L_x_273:
[----:B------:R-:W-:Y:S05]  /*7ee0*/  @!P0 BRA `(.L_x_275) ;  /* 0x0000002800808947 */ /* 0x000fea0003800000 */
[----:B-----5:R-:W-:-:S04]  /*7ef0*/  IMAD.U32 R3, R22, 0x10000, RZ ;  /* 0x0001000016037824 */ /* 0x020fc800078e00ff */
[----:B0-----:R-:W-:-:S04]  /*7f00*/  FMUL R0, R3, R144 ;  /* 0x0000009003007220 */ /* 0x001fc80000400000 */
[----:B------:R-:W-:-:S05]  /*7f10*/  FFMA R0, R31, R145, R0 ;  /* 0x000000911f007223 */ /* 0x000fca0000000000 */
[----:B------:R-:W-:-:S05]  /*7f20*/  F2FP.BF16.F32.PACK_AB R0, RZ, R0 ;  /* 0x00000000ff00723e */ /* 0x000fca00000010ff */
[----:B------:R0:W-:Y:S01]  /*7f30*/  STG.E.U16 desc[UR36][R10.64+0x1d2], R0 ;  /* 0x0001d2000a007986 */ /* 0x0001e2000c101524 */
[----:B------:R-:W-:Y:S05]  /*7f40*/  BRA `(.L_x_275) ;  /* 0x0000002800687947 */ /* 0x000fea0003800000 */
.L_x_38:
[----:B------:R-:W-:Y:S01]  /*7f50*/  ULDC.64 UR4, c[0x0][0x5c0] ;  /* 0x0001700000047ab9 */ /* 0x000fe20000000a00 */
[----:B------:R-:W-:Y:S01]  /*7f60*/  ISETP.GT.AND P3, PT, R0, 0x1, PT ;  /* 0x000000010000780c */ /* 0x000fe20003f64270 */
[-C--:B------:R-:W-:Y:S01]  /*7f70*/  FMUL R136, R136, R145.reuse ;  /* 0x0000009188887220 */ /* 0x080fe20000400000 */
[----:B------:R-:W-:Y:S01]  /*7f80*/  LEA R8, P0, R6, UR4, 0x1 ;  /* 0x0000000406087c11 */ /* 0x000fe2000f8008ff */
[-C--:B------:R-:W-:Y:S01]  /*7f90*/  FMUL R137, R137, R145.reuse ;  /* 0x0000009189897220 */ /* 0x080fe20000400000 */
[----:B------:R-:W-:Y:S01]  /*7fa0*/  SHF.L.U64.HI R5, R4, 0x4, R5 ;  /* 0x0000000404057819 */ /* 0x000fe20000010205 */
[-C--:B------:R-:W-:Y:S01]  /*7fb0*/  FMUL R138, R138, R145.reuse ;  /* 0x000000918a8a7220 */ /* 0x080fe20000400000 */
[----:B------:R-:W-:Y:S01]  /*7fc0*/  LEA.HI.X R9, R6, UR5, R9, 0x1, P0 ;  /* 0x0000000506097c11 */ /* 0x000fe200080f0c09 */
[-C--:B------:R-:W-:Y:S01]  /*7fd0*/  FMUL R139, R139, R145.reuse ;  /* 0x000000918b8b7220 */ /* 0x080fe20000400000 */
[----:B------:R-:W-:Y:S01]  /*7fe0*/  ISETP.GT.AND P0, PT, R3, RZ, P3 ;  /* 0x000000ff0300720c */ /* 0x000fe20001f04270 */
[-C--:B------:R-:W-:Y:S01]  /*7ff0*/  FMUL R140, R140, R145.reuse ;  /* 0x000000918c8c7220 */ /* 0x080fe20000400000 */
[----:B------:R-:W-:Y:S01]  /*8000*/  F2FP.BF16.F32.PACK_AB R136, RZ, R136 ;  /* 0x00000088ff88723e */ /* 0x000fe200000010ff */
[----:B------:R-:W-:Y:S01]  /*8010*/  FMUL R141, R141, R145 ;  /* 0x000000918d8d7220 */ /* 0x000fe20000400000 */
[----:B------:R-:W-:Y:S01]  /*8020*/  F2FP.BF16.F32.PACK_AB R137, RZ, R137 ;  /* 0x00000089ff89723e */ /* 0x000fe200000010ff */
[-C--:B------:R-:W-:Y:S01]  /*8030*/  FMUL R142, R142, R145.reuse ;  /* 0x000000918e8e7220 */ /* 0x080fe20000400000 */
[----:B------:R-:W-:Y:S01]  /*8040*/  LEA R4, P4, R4, R8, 0x4 ;  /* 0x0000000804047211 */ /* 0x000fe200078820ff */
[----:B------:R-:W-:Y:S01]  /*8050*/  @P2 STG.E.U16 desc[UR36][R8.64], R136 ;  /* 0x0000008808002986 */ /* 0x000fe2000c101524 */
[----:B------:R-:W-:Y:S01]  /*8060*/  ISETP.GT.AND P2, PT, R0, 0x8, PT ;  /* 0x000000080000780c */ /* 0x000fe20003f44270 */
[-C--:B------:R-:W-:Y:S01]  /*8070*/  FMUL R143, R143, R145.reuse ;  /* 0x000000918f8f7220 */ /* 0x080fe20000400000 */
[----:B------:R-:W-:Y:S01]  /*8080*/  ISETP.GT.AND P1, PT, R3, 0x8, P1 ;  /* 0x000000080300780c */ /* 0x000fe20000f24270 */
[--C-:B------:R-:W-:Y:S01]  /*8090*/  IMAD.X R5, R5, 0x1, R9.reuse, P4 ;  /* 0x0000000105057824 */ /* 0x100fe200020e0609 */
[C---:B------:R-:W-:Y:S01]  /*80a0*/  ISETP.GT.AND P5, PT, R3.reuse, RZ, P2 ;  /* 0x000000ff0300720c */ /* 0x040fe200017a4270 */
[--C-:B------:R-:W-:Y:S01]  /*80b0*/  @P0 IMAD.MOV.U32 R6, RZ, RZ, R8.reuse ;  /* 0x000000ffff060224 */ /* 0x100fe200078e0008 */
[----:B------:R-:W-:Y:S01]  /*80c0*/  ISETP.GT.AND P3, PT, R3, 0x8, P3 ;  /* 0x000000080300780c */ /* 0x000fe20001f64270 */
[--C-:B------:R-:W-:Y:S01]  /*80d0*/  @P0 IMAD.MOV.U32 R7, RZ, RZ, R9.reuse ;  /* 0x000000ffff070224 */ /* 0x100fe200078e0009 */
[----:B------:R-:W-:Y:S01]  /*80e0*/  F2FP.BF16.F32.PACK_AB R138, RZ, R138 ;  /* 0x0000008aff8a723e */ /* 0x000fe200000010ff */
[----:B------:R-:W-:Y:S01]  /*80f0*/  FMUL R128, R128, R145 ;  /* 0x0000009180807220 */ /* 0x000fe20000400000 */
[----:B------:R-:W-:Y:S01]  /*8100*/  F2FP.BF16.F32.PACK_AB R139, RZ, R139 ;  /* 0x0000008bff8b723e */ /* 0x000fe200000010ff */
[-C--:B------:R-:W-:Y:S01]  /*8110*/  FMUL R129, R129, R145.reuse ;  /* 0x0000009181817220 */ /* 0x080fe20000400000 */
[----:B------:R0:W-:Y:S01]  /*8120*/  @P0 STG.E.U16 desc[UR36][R6.64+0x2], R137 ;  /* 0x0000028906000986 */ /* 0x0001e2000c101524 */
[----:B------:R-:W-:Y:S01]  /*8130*/  ISETP.GT.AND P0, PT, R0, 0x9, PT ;  /* 0x000000090000780c */ /* 0x000fe20003f04270 */
[-C--:B------:R-:W-:Y:S01]  /*8140*/  FMUL R130, R130, R145.reuse ;  /* 0x0000009182827220 */ /* 0x080fe20000400000 */
[----:B------:R-:W-:Y:S01]  /*8150*/  F2FP.BF16.F32.PACK_AB R140, RZ, R140 ;  /* 0x0000008cff8c723e */ /* 0x000fe200000010ff */
[----:B------:R-:W-:Y:S01]  /*8160*/  @P1 STG.E.U16 desc[UR36][R4.64], R138 ;  /* 0x0000008a04001986 */ /* 0x000fe2000c101524 */
[----:B------:R-:W-:Y:S01]  /*8170*/  ISETP.GT.AND P4, PT, R3, RZ, P0 ;  /* 0x000000ff0300720c */ /* 0x000fe20000784270 */
[----:B------:R-:W-:Y:S01]  /*8180*/  FMUL R131, R131, R145 ;  /* 0x0000009183837220 */ /* 0x000fe20000400000 */
[----:B------:R-:W-:Y:S01]  /*8190*/  ISETP.GT.AND P1, PT, R0, 0x10, PT ;  /* 0x000000100000780c */ /* 0x000fe20003f24270 */
[----:B------:R-:W-:Y:S01]  /*81a0*/  @P3 STG.E.U16 desc[UR36][R4.64+0x2], R139 ;  /* 0x0000028b04003986 */ /* 0x000fe2000c101524 */
[----:B------:R-:W-:Y:S01]  /*81b0*/  F2FP.BF16.F32.PACK_AB R141, RZ, R141 ;  /* 0x0000008dff8d723e */ /* 0x000fe200000010ff */
[-C--:B------:R-:W-:Y:S01]  /*81c0*/  FMUL R132, R132, R145.reuse ;  /* 0x0000009184847220 */ /* 0x080fe20000400000 */
[C---:B------:R-:W-:Y:S01]  /*81d0*/  ISETP.GT.AND P2, PT, R3.reuse, 0x8, P2 ;  /* 0x000000080300780c */ /* 0x040fe20001744270 */
[--C-:B0-----:R-:W-:Y:S01]  /*81e0*/  @P5 IMAD.MOV.U32 R6, RZ, RZ, R8.reuse ;  /* 0x000000ffff065224 */ /* 0x101fe200078e0008 */
[----:B------:R-:W-:Y:S01]  /*81f0*/  ISETP.GT.AND P3, PT, R3, 0x8, P0 ;  /* 0x000000080300780c */ /* 0x000fe20000764270 */
[--C-:B------:R-:W-:Y:S01]  /*8200*/  @P5 IMAD.MOV.U32 R7, RZ, RZ, R9.reuse ;  /* 0x000000ffff075224 */ /* 0x100fe200078e0009 */
[----:B------:R-:W-:Y:S01]  /*8210*/  ISETP.GT.AND P0, PT, R0, 0x11, PT ;  /* 0x000000110000780c */ /* 0x000fe20003f04270 */
[-C--:B------:R-:W-:Y:S01]  /*8220*/  FMUL R133, R133, R145.reuse ;  /* 0x0000009185857220 */ /* 0x080fe20000400000 */
[----:B------:R-:W-:Y:S01]  /*8230*/  F2FP.BF16.F32.PACK_AB R142, RZ, R142 ;  /* 0x0000008eff8e723e */ /* 0x000fe200000010ff */
[-C--:B------:R-:W-:Y:S01]  /*8240*/  FMUL R134, R134, R145.reuse ;  /* 0x0000009186867220 */ /* 0x080fe20000400000 */
[----:B------:R0:W-:Y:S01]  /*8250*/  @P5 STG.E.U16 desc[UR36][R6.64+0x10], R140 ;  /* 0x0000108c06005986 */ /* 0x0001e2000c101524 */
[----:B------:R-:W-:Y:S01]  /*8260*/  ISETP.GT.AND P5, PT, R3, RZ, P1 ;  /* 0x000000ff0300720c */ /* 0x000fe20000fa4270 */
[----:B------:R-:W-:Y:S01]  /*8270*/  FMUL R135, R135, R145 ;  /* 0x0000009187877220 */ /* 0x000fe20000400000 */
[----:B------:R-:W-:Y:S01]  /*8280*/  F2FP.BF16.F32.PACK_AB R143, RZ, R143 ;  /* 0x0000008fff8f723e */ /* 0x000fe200000010ff */
[-C--:B------:R-:W-:Y:S01]  /*8290*/  FMUL R120, R120, R145.reuse ;  /* 0x0000009178787220 */ /* 0x080fe20000400000 */
[----:B------:R-:W-:Y:S01]  /*82a0*/  F2FP.BF16.F32.PACK_AB R128, RZ, R128 ;  /* 0x00000080ff80723e */ /* 0x000fe200000010ff */
[----:B------:R-:W-:Y:S01]  /*82b0*/  FMUL R121, R121, R145 ;  /* 0x0000009179797220 */ /* 0x000fe20000400000 */
[----:B------:R-:W-:Y:S01]  /*82c0*/  F2FP.BF16.F32.PACK_AB R129, RZ, R129 ;  /* 0x00000081ff81723e */ /* 0x000fe200000010ff */
[-C--:B------:R-:W-:Y:S01]  /*82d0*/  FMUL R122, R122, R145.reuse ;  /* 0x000000917a7a7220 */ /* 0x080fe20000400000 */
[----:B------:R-:W-:Y:S01]  /*82e0*/  ISETP.GT.AND P1, PT, R3, 0x8, P1 ;  /* 0x000000080300780c */ /* 0x000fe20000f24270 */
[----:B------:R-:W-:Y:S01]  /*82f0*/  FMUL R123, R123, R145 ;  /* 0x000000917b7b7220 */ /* 0x000fe20000400000 */
[----:B------:R-:W-:Y:S01]  /*8300*/  F2FP.BF16.F32.PACK_AB R130, RZ, R130 ;  /* 0x00000082ff82723e */ /* 0x000fe200000010ff */
[--C-:B0-----:R-:W-:Y:S01]  /*8310*/  @P4 IMAD.MOV.U32 R6, RZ, RZ, R8.reuse ;  /* 0x000000ffff064224 */ /* 0x101fe200078e0008 */
[----:B------:R-:W-:Y:S01]  /*8320*/  F2FP.BF16.F32.PACK_AB R131, RZ, R131 ;  /* 0x00000083ff83723e */ /* 0x000fe200000010ff */
[--C-:B------:R-:W-:Y:S01]  /*8330*/  @P4 IMAD.MOV.U32 R7, RZ, RZ, R9.reuse ;  /* 0x000000ffff074224 */ /* 0x100fe200078e0009 */
[----:B------:R-:W-:Y:S01]  /*8340*/  F2FP.BF16.F32.PACK_AB R132, RZ, R132 ;  /* 0x00000084ff84723e */ /* 0x000fe200000010ff */
[----:B------:R-:W-:Y:S01]  /*8350*/  FMUL R124, R124, R145 ;  /* 0x000000917c7c7220 */ /* 0x000fe20000400000 */
[----:B------:R-:W-:Y:S01]  /*8360*/  F2FP.BF16.F32.PACK_AB R133, RZ, R133 ;  /* 0x00000085ff85723e */ /* 0x000fe200000010ff */
[-C--:B------:R-:W-:Y:S01]  /*8370*/  FMUL R125, R125, R145.reuse ;  /* 0x000000917d7d7220 */ /* 0x080fe20000400000 */
[----:B------:R0:W-:Y:S01]  /*8380*/  @P4 STG.E.U16 desc[UR36][R6.64+0x12], R141 ;  /* 0x0000128d06004986 */ /* 0x0001e2000c101524 */
[----:B------:R-:W-:Y:S01]  /*8390*/  ISETP.GT.AND P4, PT, R3, RZ, P0 ;  /* 0x000000ff0300720c */ /* 0x000fe20000784270 */
[-C--:B------:R-:W-:Y:S01]  /*83a0*/  FMUL R126, R126, R145.reuse ;  /* 0x000000917e7e7220 */ /* 0x080fe20000400000 */
[----:B------:R-:W-:Y:S01]  /*83b0*/  F2FP.BF16.F32.PACK_AB R134, RZ, R134 ;  /* 0x00000086ff86723e */ /* 0x000fe200000010ff */
[----:B------:R-:W-:Y:S01]  /*83c0*/  @P2 STG.E.U16 desc[UR36][R4.64+0x10], R142 ;  /* 0x0000108e04002986 */ /* 0x000fe2000c101524 */
[----:B------:R-:W-:Y:S01]  /*83d0*/  ISETP.GT.AND P2, PT, R0, 0x18, PT ;  /* 0x000000180000780c */ /* 0x000fe20003f44270 */
[----:B------:R-:W-:Y:S01]  /*83e0*/  FMUL R127, R127, R145 ;  /* 0x000000917f7f7220 */ /* 0x000fe20000400000 */
[----:B------:R-:W-:Y:S01]  /*83f0*/  F2FP.BF16.F32.PACK_AB R135, RZ, R135 ;  /* 0x00000087ff87723e */ /* 0x000fe200000010ff */
[----:B------:R-:W-:Y:S01]  /*8400*/  @P3 STG.E.U16 desc[UR36][R4.64+0x12], R143 ;  /* 0x0000128f04003986 */ /* 0x000fe2000c101524 */
[----:B------:R-:W-:Y:S01]  /*8410*/  ISETP.GT.AND P3, PT, R3, 0x8, P0 ;  /* 0x000000080300780c */ /* 0x000fe20000764270 */
[----:B------:R-:W-:Y:S01]  /*8420*/  FMUL R112, R112, R145 ;  /* 0x0000009170707220 */ /* 0x000fe20000400000 */
[----:B------:R-:W-:Y:S01]  /*8430*/  ISETP.GT.AND P0, PT, R0, 0x19, PT ;  /* 0x000000190000780c */ /* 0x000fe20003f04270 */
[--C-:B0-----:R-:W-:Y:S01]  /*8440*/  @P5 IMAD.MOV.U32 R6, RZ, RZ, R8.reuse ;  /* 0x000000ffff065224 */ /* 0x101fe200078e0008 */
[----:B------:R-:W-:Y:S01]  /*8450*/  F2FP.BF16.F32.PACK_AB R120, RZ, R120 ;  /* 0x00000078ff78723e */ /* 0x000fe200000010ff */
[--C-:B------:R-:W-:Y:S01]  /*8460*/  @P5 IMAD.MOV.U32 R7, RZ, RZ, R9.reuse ;  /* 0x000000ffff075224 */ /* 0x100fe200078e0009 */
[----:B------:R-:W-:Y:S01]  /*8470*/  F2FP.BF16.F32.PACK_AB R121, RZ, R121 ;  /* 0x00000079ff79723e */ /* 0x000fe200000010ff */
        /* <DEDUP_REMOVED lines=12> */
[----:B------:R-:W-:Y:S01]  /*8540*/  F2FP.BF16.F32.PACK_AB R126, RZ, R126 ;  /* 0x0000007eff7e723e */ /* 0x000fe200000010ff */
[----:B------:R-:W-:Y:S01]  /*8550*/  FMUL R119, R119, R145 ;  /* 0x0000009177777220 */ /* 0x000fe20000400000 */
[----:B------:R-:W-:Y:S01]  /*8560*/  F2FP.BF16.F32.PACK_AB R127, RZ, R127 ;  /* 0x0000007fff7f723e */ /* 0x000fe200000010ff */
        /* <DEDUP_REMOVED lines=8> */
[C---:B------:R-:W-:Y:S01]  /*85f0*/  ISETP.GT.AND P4, PT, R3.reuse, RZ, P0 ;  /* 0x000000ff0300720c */ /* 0x040fe20000784270 */
[----:B------:R-:W-:Y:S01]  /*8600*/  FMUL R106, R106, R145 ;  /* 0x000000916a6a7220 */ /* 0x000fe20000400000 */
[----:B------:R-:W-:Y:S01]  /*8610*/  F2FP.BF16.F32.PACK_AB R115, RZ, R115 ;  /* 0x00000073ff73723e */ /* 0x000fe200000010ff */
[----:B------:R-:W-:Y:S01]  /*8620*/  @P1 STG.E.U16 desc[UR36][R4.64+0x20], R130 ;  /* 0x0000208204001986 */ /* 0x000fe2000c101524 */
[----:B------:R-:W-:Y:S01]  /*8630*/  ISETP.GT.AND P1, PT, R3, 0x8, P2 ;  /* 0x000000080300780c */ /* 0x000fe20001724270 */
[-C--:B------:R-:W-:Y:S01]  /*8640*/  FMUL R107, R107, R145.reuse ;  /* 0x000000916b6b7220 */ /* 0x080fe20000400000 */
[----:B------:R-:W-:Y:S01]  /*8650*/  ISETP.GT.AND P2, PT, R0, 0x20, PT ;  /* 0x000000200000780c */ /* 0x000fe20003f44270 */
        /* <DEDUP_REMOVED lines=251> */
[----:B0-----:R-:W-:Y:S01]  /*9610*/  @P4 IMAD.MOV.U32 R6, RZ, RZ, R8 ;  /* 0x000000ffff064224 */ /* 0x001fe200078e0008 */
[----:B------:R-:W-:Y:S01]  /*9620*/  F2FP.BF16.F32.PACK_AB R36, RZ, R36 ;  /* 0x00000024ff24723e */ /* 0x000fe200000010ff */
[----:B------:R-:W-:Y:S01]  /*9630*/  @P4 IMAD.MOV.U32 R7, RZ, RZ, R9 ;  /* 0x000000ffff074224 */ /* 0x000fe200078e0009 */
        /* <DEDUP_REMOVED lines=10> */
[----:B------:R-:W-:Y:S01]  /*96e0*/  FMUL R31, R31, R145 ;  /* 0x000000911f1f7220 */ /* 0x000fe20000400000 */
[----:B------:R-:W-:Y:S01]  /*96f0*/  ISETP.GT.AND P2, PT, R0, 0x58, PT ;  /* 0x000000580000780c */ /* 0x000fe20003f44270 */
[----:B------:R-:W-:Y:S01]  /*9700*/  @P3 STG.E.U16 desc[UR36][R4.64+0x92], R111 ;  /* 0x0000926f04003986 */ /* 0x000fe2000c101524 */
[----:B------:R-:W-:-:S02]  /*9710*/  ISETP.GT.AND P3, PT, R3, 0x8, P0 ;  /* 0x000000080300780c */ /* 0x000fc40000764270 */
[----:B------:R-:W-:Y:S01]  /*9720*/  ISETP.GT.AND P0, PT, R0, 0x59, PT ;  /* 0x000000590000780c */ /* 0x000fe20003f04270 */
[----:B0-----:R-:W-:Y:S01]  /*9730*/  @P5 IMAD.MOV.U32 R6, RZ, RZ, R8 ;  /* 0x000000ffff065224 */ /* 0x001fe200078e0008 */
[----:B------:R-:W-:Y:S01]  /*9740*/  F2FP.BF16.F32.PACK_AB R24, RZ, R24 ;  /* 0x00000018ff18723e */ /* 0x000fe200000010ff */
[----:B------:R-:W-:Y:S01]  /*9750*/  @P5 IMAD.MOV.U32 R7, RZ, RZ, R9 ;  /* 0x000000ffff075224 */ /* 0x000fe200078e0009 */
[----:B------:R-:W-:Y:S02]  /*9760*/  F2FP.BF16.F32.PACK_AB R25, RZ, R25 ;  /* 0x00000019ff19723e */ /* 0x000fe400000010ff */
[----:B------:R-:W-:Y:S02]  /*9770*/  F2FP.BF16.F32.PACK_AB R26, RZ, R26 ;  /* 0x0000001aff1a723e */ /* 0x000fe400000010ff */
[----:B------:R0:W-:Y:S01]  /*9780*/  @P5 STG.E.U16 desc[UR36][R6.64+0xa0], R96 ;  /* 0x0000a06006005986 */ /* 0x0001e2000c101524 */
[----:B------:R-:W-:Y:S02]  /*9790*/  ISETP.GT.AND P5, PT, R3, RZ, P2 ;  /* 0x000000ff0300720c */ /* 0x000fe400017a4270 */
[----:B------:R-:W-:-:S02]  /*97a0*/  F2FP.BF16.F32.PACK_AB R27, RZ, R27 ;  /* 0x0000001bff1b723e */ /* 0x000fc400000010ff */
[----:B------:R-:W-:Y:S02]  /*97b0*/  F2FP.BF16.F32.PACK_AB R28, RZ, R28 ;  /* 0x0000001cff1c723e */ /* 0x000fe400000010ff */
[----:B------:R-:W-:Y:S02]  /*97c0*/  F2FP.BF16.F32.PACK_AB R29, RZ, R29 ;  /* 0x0000001dff1d723e */ /* 0x000fe400000010ff */
[----:B------:R-:W-:Y:S02]  /*97d0*/  F2FP.BF16.F32.PACK_AB R30, RZ, R30 ;  /* 0x0000001eff1e723e */ /* 0x000fe400000010ff */
[----:B------:R-:W-:Y:S01]  /*97e0*/  F2FP.BF16.F32.PACK_AB R31, RZ, R31 ;  /* 0x0000001fff1f723e */ /* 0x000fe200000010ff */
[----:B0-----:R-:W-:Y:S02]  /*97f0*/  @P4 IMAD.MOV.U32 R6, RZ, RZ, R8 ;  /* 0x000000ffff064224 */ /* 0x001fe400078e0008 */
[----:B------:R-:W-:-:S05]  /*9800*/  @P4 IMAD.MOV.U32 R7, RZ, RZ, R9 ;  /* 0x000000ffff074224 */ /* 0x000fca00078e0009 */
[----:B------:R0:W-:Y:S01]  /*9810*/  @P4 STG.E.U16 desc[UR36][R6.64+0xa2], R97 ;  /* 0x0000a26106004986 */ /* 0x0001e2000c101524 */
[----:B------:R-:W-:-:S03]  /*9820*/  ISETP.GT.AND P4, PT, R3, RZ, P0 ;  /* 0x000000ff0300720c */ /* 0x000fc60000784270 */
[----:B------:R-:W-:Y:S01]  /*9830*/  @P1 STG.E.U16 desc[UR36][R4.64+0xa0], R98 ;  /* 0x0000a06204001986 */ /* 0x000fe2000c101524 */
[C---:B------:R-:W-:Y:S02]  /*9840*/  ISETP.GT.AND P1, PT, R3.reuse, 0x8, P2 ;  /* 0x000000080300780c */ /* 0x040fe40001724270 */
[C---:B------:R-:W-:Y:S01]  /*9850*/  ISETP.GT.AND P2, PT, R0.reuse, 0x60, PT ;  /* 0x000000600000780c */ /* 0x040fe20003f44270 */
[----:B------:R-:W-:Y:S01]  /*9860*/  @P3 STG.E.U16 desc[UR36][R4.64+0xa2], R99 ;  /* 0x0000a26304003986 */ /* 0x000fe2000c101524 */
[----:B------:R-:W-:Y:S02]  /*9870*/  ISETP.GT.AND P3, PT, R3, 0x8, P0 ;  /* 0x000000080300780c */ /* 0x000fe40000764270 */
[----:B------:R-:W-:Y:S01]  /*9880*/  ISETP.GT.AND P0, PT, R0, 0x61, PT ;  /* 0x000000610000780c */ /* 0x000fe20003f04270 */
[----:B0-----:R-:W-:Y:S02]  /*9890*/  @P5 IMAD.MOV.U32 R6, RZ, RZ, R8 ;  /* 0x000000ffff065224 */ /* 0x001fe400078e0008 */
[----:B------:R-:W-:-:S05]  /*98a0*/  @P5 IMAD.MOV.U32 R7, RZ, RZ, R9 ;  /* 0x000000ffff075224 */ /* 0x000fca00078e0009 */
[----:B------:R0:W-:Y:S01]  /*98b0*/  @P5 STG.E.U16 desc[UR36][R6.64+0xb0], R100 ;  /* 0x0000b06406005986 */ /* 0x0001e2000c101524 */
[----:B------:R-:W-:Y:S01]  /*98c0*/  ISETP.GT.AND P5, PT, R3, RZ, P2 ;  /* 0x000000ff0300720c */ /* 0x000fe200017a4270 */
        /* <DEDUP_REMOVED lines=181> */
[C---:B------:R-:W-:Y:S02]  /*a420*/  ISETP.GT.AND P5, PT, R3.reuse, RZ, P2 ;  /* 0x000000ff0300720c */ /* 0x040fe400017a4270 */
[----:B------:R-:W-:Y:S01]  /*a430*/  ISETP.GT.AND P2, PT, R3, 0x8, P2 ;  /* 0x000000080300780c */ /* 0x000fe20001744270 */
[----:B0-----:R-:W-:Y:S02]  /*a440*/  @P4 IMAD.MOV.U32 R6, RZ, RZ, R8 ;  /* 0x000000ffff064224 */ /* 0x001fe400078e0008 */
[----:B------:R-:W-:-:S05]  /*a450*/  @P4 IMAD.MOV.U32 R7, RZ, RZ, R9 ;  /* 0x000000ffff074224 */ /* 0x000fca00078e0009 */
[----:B------:R0:W-:Y:S01]  /*a460*/  @P4 STG.E.U16 desc[UR36][R6.64+0x182], R41 ;  /* 0x0001822906004986 */ /* 0x0001e2000c101524 */
[C---:B------:R-:W-:Y:S02]  /*a470*/  ISETP.GT.AND P4, PT, R3.reuse, RZ, P0 ;  /* 0x000000ff0300720c */ /* 0x040fe40000784270 */
[----:B------:R-:W-:Y:S01]  /*a480*/  ISETP.GT.AND P0, PT, R3, 0x8, P0 ;  /* 0x000000080300780c */ /* 0x000fe20000704270 */
[----:B------:R-:W-:Y:S01]  /*a490*/  @P1 STG.E.U16 desc[UR36][R4.64+0x180], R42 ;  /* 0x0001802a04001986 */ /* 0x000fe2000c101524 */
[----:B------:R-:W-:-:S03]  /*a4a0*/  ISETP.GT.AND P1, PT, R0, 0xd1, PT ;  /* 0x000000d10000780c */ /* 0x000fc60003f24270 */
[----:B------:R-:W-:Y:S01]  /*a4b0*/  @P3 STG.E.U16 desc[UR36][R4.64+0x182], R43 ;  /* 0x0001822b04003986 */ /* 0x000fe2000c101524 */
        /* <DEDUP_REMOVED lines=9> */
[----:B------:R-:W-:Y:S04]  /*a550*/  @P2 STG.E.U16 desc[UR36][R4.64+0x190], R46 ;  /* 0x0001902e04002986 */ /* 0x000fe8000c101524 */
[----:B------:R-:W-:Y:S01]  /*a560*/  @P0 STG.E.U16 desc[UR36][R4.64+0x192], R47 ;  /* 0x0001922f04000986 */ /* 0x000fe2000c101524 */
[----:B------:R-:W-:Y:S01]  /*a570*/  ISETP.GT.AND P0, PT, R3, 0x8, P3 ;  /* 0x000000080300780c */ /* 0x000fe20001f04270 */
[----:B0-----:R-:W-:Y:S02]  /*a580*/  @P5 IMAD.MOV.U32 R6, RZ, RZ, R8 ;  /* 0x000000ffff065224 */ /* 0x001fe400078e0008 */
[----:B------:R-:W-:-:S05]  /*a590*/  @P5 IMAD.MOV.U32 R7, RZ, RZ, R9 ;  /* 0x000000ffff075224 */ /* 0x000fca00078e0009 */
[----:B------:R0:W-:Y:S01]  /*a5a0*/  @P5 STG.E.U16 desc[UR36][R6.64+0x1a0], R32 ;  /* 0x0001a02006005986 */ /* 0x0001e2000c101524 */
[----:B------:R-:W-:Y:S02]  /*a5b0*/  ISETP.GT.AND P5, PT, R3, 0x8, P1 ;  /* 0x000000080300780c */ /* 0x000fe40000fa4270 */
[----:B------:R-:W-:-:S04]  /*a5c0*/  ISETP.GT.AND P1, PT, R0, 0xd9, PT ;  /* 0x000000d90000780c */ /* 0x000fc80003f24270 */
[----:B------:R-:W-:Y:S01]  /*a5d0*/  ISETP.GT.AND P3, PT, R3, RZ, P1 ;  /* 0x000000ff0300720c */ /* 0x000fe20000f64270 */
[----:B0-----:R-:W-:Y:S02]  /*a5e0*/  @P4 IMAD.MOV.U32 R6, RZ, RZ, R8 ;  /* 0x000000ffff064224 */ /* 0x001fe400078e0008 */
[----:B------:R-:W-:-:S05]  /*a5f0*/  @P4 IMAD.MOV.U32 R7, RZ, RZ, R9 ;  /* 0x000000ffff074224 */ /* 0x000fca00078e0009 */
[----:B------:R0:W-:Y:S01]  /*a600*/  @P4 STG.E.U16 desc[UR36][R6.64+0x1a2], R33 ;  /* 0x0001a22106004986 */ /* 0x0001e2000c101524 */
[----:B------:R-:W-:-:S03]  /*a610*/  ISETP.GT.AND P4, PT, R0, 0xd8, PT ;  /* 0x000000d80000780c */ /* 0x000fc60003f84270 */
[----:B------:R-:W-:Y:S01]  /*a620*/  @P0 STG.E.U16 desc[UR36][R4.64+0x1a0], R34 ;  /* 0x0001a02204000986 */ /* 0x000fe2000c101524 */
[C---:B------:R-:W-:Y:S02]  /*a630*/  ISETP.GT.AND P2, PT, R3.reuse, RZ, P4 ;  /* 0x000000ff0300720c */ /* 0x040fe40002744270 */
[C---:B------:R-:W-:Y:S01]  /*a640*/  ISETP.GT.AND P4, PT, R3.reuse, 0x8, P4 ;  /* 0x000000080300780c */ /* 0x040fe20002784270 */
[----:B------:R-:W-:Y:S01]  /*a650*/  @P5 STG.E.U16 desc[UR36][R4.64+0x1a2], R35 ;  /* 0x0001a22304005986 */ /* 0x000fe2000c101524 */
[----:B------:R-:W-:Y:S02]  /*a660*/  ISETP.GT.AND P5, PT, R3, 0x8, P1 ;  /* 0x000000080300780c */ /* 0x000fe40000fa4270 */
[C---:B------:R-:W-:Y:S02]  /*a670*/  ISETP.GT.AND P0, PT, R0.reuse, 0xe1, PT ;  /* 0x000000e10000780c */ /* 0x040fe40003f04270 */
[----:B------:R-:W-:-:S05]  /*a680*/  ISETP.GT.AND P1, PT, R0, 0xe9, PT ;  /* 0x000000e90000780c */ /* 0x000fca0003f24270 */
[----:B0-----:R-:W-:Y:S02]  /*a690*/  @P2 IMAD.MOV.U32 R6, RZ, RZ, R8 ;  /* 0x000000ffff062224 */ /* 0x001fe400078e0008 */
[----:B------:R-:W-:-:S05]  /*a6a0*/  @P2 IMAD.MOV.U32 R7, RZ, RZ, R9 ;  /* 0x000000ffff072224 */ /* 0x000fca00078e0009 */
[----:B------:R0:W-:Y:S01]  /*a6b0*/  @P2 STG.E.U16 desc[UR36][R6.64+0x1b0], R36 ;  /* 0x0001b02406002986 */ /* 0x0001e2000c101524 */
[----:B------:R-:W-:Y:S01]  /*a6c0*/  ISETP.GT.AND P2, PT, R0, 0xe8, PT ;  /* 0x000000e80000780c */ /* 0x000fe20003f44270 */
        /* <DEDUP_REMOVED lines=8> */
[C---:B------:R-:W-:Y:S02]  /*a750*/  ISETP.GT.AND P5, PT, R3.reuse, RZ, P0 ;  /* 0x000000ff0300720c */ /* 0x040fe400007a4270 */
[----:B------:R-:W-:-:S07]  /*a760*/  ISETP.GT.AND P0, PT, R3, 0x8, P0 ;  /* 0x000000080300780c */ /* 0x000fce0000704270 */
[----:B0-----:R-:W-:Y:S02]  /*a770*/  @P4 IMAD.MOV.U32 R6, RZ, RZ, R8 ;  /* 0x000000ffff064224 */ /* 0x001fe400078e0008 */
[----:B------:R-:W-:Y:S02]  /*a780*/  @P4 IMAD.MOV.U32 R7, RZ, RZ, R9 ;  /* 0x000000ffff074224 */ /* 0x000fe400078e0009 */
[----:B------:R-:W-:-:S03]  /*a790*/  @P3 IMAD.MOV.U32 R2, RZ, RZ, R4 ;  /* 0x000000ffff023224 */ /* 0x000fc600078e0004 */
[----:B------:R0:W-:Y:S01]  /*a7a0*/  @P4 STG.E.U16 desc[UR36][R6.64+0x1c0], R24 ;  /* 0x0001c01806004986 */ /* 0x0001e2000c101524 */
[C---:B------:R-:W-:Y:S02]  /*a7b0*/  ISETP.GT.AND P4, PT, R3.reuse, RZ, P1 ;  /* 0x000000ff0300720c */ /* 0x040fe40000f84270 */
[----:B------:R-:W-:Y:S01]  /*a7c0*/  ISETP.GT.AND P1, PT, R3, 0x8, P1 ;  /* 0x000000080300780c */ /* 0x000fe20000f24270 */
[----:B0-----:R-:W-:Y:S02]  /*a7d0*/  @P5 IMAD.MOV.U32 R6, RZ, RZ, R8 ;  /* 0x000000ffff065224 */ /* 0x001fe400078e0008 */
[----:B------:R-:W-:-:S05]  /*a7e0*/  @P5 IMAD.MOV.U32 R7, RZ, RZ, R9 ;  /* 0x000000ffff075224 */ /* 0x000fca00078e0009 */
[----:B------:R-:W-:Y:S01]  /*a7f0*/  @P5 STG.E.U16 desc[UR36][R6.64+0x1c2], R25 ;  /* 0x0001c21906005986 */ /* 0x000fe2000c101524 */
[C---:B------:R-:W-:Y:S02]  /*a800*/  ISETP.GT.AND P5, PT, R3.reuse, RZ, P2 ;  /* 0x000000ff0300720c */ /* 0x040fe400017a4270 */
[----:B------:R-:W-:Y:S01]  /*a810*/  ISETP.GT.AND P2, PT, R3, 0x8, P2 ;  /* 0x000000080300780c */ /* 0x000fe20001744270 */
[----:B------:R-:W-:-:S05]  /*a820*/  @P3 IMAD.MOV.U32 R3, RZ, RZ, R5 ;  /* 0x000000ffff033224 */ /* 0x000fca00078e0005 */
[----:B------:R0:W-:Y:S02]  /*a830*/  @P3 STG.E.U16 desc[UR36][R2.64+0x1c0], R26 ;  /* 0x0001c01a02003986 */ /* 0x0001e4000c101524 */
[----:B0-----:R-:W-:Y:S02]  /*a840*/  @P0 IMAD.MOV.U32 R2, RZ, RZ, R4 ;  /* 0x000000ffff020224 */ /* 0x001fe400078e0004 */
[----:B------:R-:W-:-:S05]  /*a850*/  @P0 IMAD.MOV.U32 R3, RZ, RZ, R5 ;  /* 0x000000ffff030224 */ /* 0x000fca00078e0005 */
[----:B------:R0:W-:Y:S02]  /*a860*/  @P0 STG.E.U16 desc[UR36][R2.64+0x1c2], R27 ;  /* 0x0001c21b02000986 */ /* 0x0001e4000c101524 */
[----:B0-----:R-:W-:Y:S02]  /*a870*/  @P5 IMAD.MOV.U32 R2, RZ, RZ, R8 ;  /* 0x000000ffff025224 */ /* 0x001fe400078e0008 */
[----:B------:R-:W-:-:S05]  /*a880*/  @P5 IMAD.MOV.U32 R3, RZ, RZ, R9 ;  /* 0x000000ffff035224 */ /* 0x000fca00078e0009 */
[----:B------:R0:W-:Y:S04]  /*a890*/  @P5 STG.E.U16 desc[UR36][R2.64+0x1d0], R28 ;  /* 0x0001d01c02005986 */ /* 0x0001e8000c101524 */
[----:B------:R1:W-:Y:S01]  /*a8a0*/  @P4 STG.E.U16 desc[UR36][R8.64+0x1d2], R29 ;  /* 0x0001d21d08004986 */ /* 0x0003e2000c101524 */
[----:B0-----:R-:W-:Y:S02]  /*a8b0*/  @P2 IMAD.MOV.U32 R2, RZ, RZ, R4 ;  /* 0x000000ffff022224 */ /* 0x001fe400078e0004 */
[----:B------:R-:W-:-:S05]  /*a8c0*/  @P2 IMAD.MOV.U32 R3, RZ, RZ, R5 ;  /* 0x000000ffff032224 */ /* 0x000fca00078e0005 */
[----:B------:R1:W-:Y:S04]  /*a8d0*/  @P2 STG.E.U16 desc[UR36][R2.64+0x1d0], R30 ;  /* 0x0001d01e02002986 */ /* 0x0003e8000c101524 */
[----:B------:R1:W-:Y:S02]  /*a8e0*/  @P1 STG.E.U16 desc[UR36][R4.64+0x1d2], R31 ;  /* 0x0001d21f04001986 */ /* 0x0003e4000c101524 */
.L_x_275:
[----:B------:R-:W-:Y:S05]  /*a8f0*/  BSYNC B0 ;  /* 0x0000000000007941 */ /* 0x000fea0003800000 */
.L_x_37:
[----:B-1----:R-:W2:Y:S01]  /*a900*/  LDL.64 R2, [R1] ;  /* 0x0000000001027983 */ /* 0x002ea20000100a00 */
[----:B------:R-:W-:Y:S01]  /*a910*/  ULDC.64 UR4, c[0x0][0x650] ;  /* 0x0001940000047ab9 */ /* 0x000fe20000000a00 */
[----:B------:R1:W-:Y:S01]  /*a920*/  SYNCS.ARRIVE.TRANS64.A1T0 RZ, [R154+UR45], RZ ;  /* 0x000000ff9aff79a7 */ /* 0x0003e2000810002d */
[----:B0-----:R-:W-:Y:S01]  /*a930*/  PRMT R0, RZ, 0x7610, R0 ;  /* 0x00007610ff007816 */ /* 0x001fe20000000000 */
[----:B------:R-:W-:Y:S02]  /*a940*/  IMAD.MOV.U32 R19, RZ, RZ, -0x1 ;  /* 0xffffffffff137424 */ /* 0x000fe400078e00ff */
[----:B-----5:R-:W-:Y:S01]  /*a950*/  IMAD.MOV.U32 R22, RZ, RZ, -0x1 ;  /* 0xffffffffff167424 */ /* 0x020fe200078e00ff */
[----:B--2---:R-:W-:-:S04]  /*a960*/  LEA R18, P0, R2, R18, 0x1 ;  /* 0x0000001202127211 */ /* 0x004fc800078008ff */
[----:B------:R-:W-:Y:S01]  /*a970*/  LEA.HI.X R17, R2, R17, R23, 0x1, P0 ;  /* 0x0000001102117211 */ /* 0x000fe200000f0c17 */
[----:B------:R-:W-:Y:S01]  /*a980*/  IMAD.MOV.U32 R2, RZ, RZ, -0x1 ;  /* 0xffffffffff027424 */ /* 0x000fe200078e00ff */
[----:B------:R-:W-:-:S04]  /*a990*/  ISETP.GE.U32.AND P0, PT, R18, UR4, PT ;  /* 0x0000000412007c0c */ /* 0x000fc8000bf06070 */
[----:B------:R-:W-:-:S13]  /*a9a0*/  ISETP.GE.U32.AND.EX P0, PT, R17, UR5, PT, P0 ;  /* 0x0000000511007c0c */ /* 0x000fda000bf06100 */
[----:B-1----:R-:W-:Y:S05]  /*a9b0*/  @P0 BRA `(.L_x_276) ;  /* 0x0000000400700947 */ /* 0x002fea0003800000 */
[----:B------:R-:W0:Y:S01]  /*a9c0*/  S2R R10, SR_CTAID.X ;  /* 0x00000000000a7919 */ /* 0x000e220000002500 */
[----:B------:R-:W1:Y:S01]  /*a9d0*/  LDC.64 R8, c[0x0][0x628] ;  /* 0x00018a00ff087b82 */ /* 0x000e620000000a00 */
[----:B------:R-:W-:Y:S01]  /*a9e0*/  ULDC UR4, c[0x0][0x150] ;  /* 0x0000540000047ab9 */ /* 0x000fe20000000800 */
[----:B------:R-:W-:Y:S01]  /*a9f0*/  IMAD.MOV.U32 R6, RZ, RZ, R18 ;  /* 0x000000ffff067224 */ /* 0x000fe200078e0012 */
[----:B------:R-:W2:Y:S01]  /*aa00*/  S2R R20, SR_CTAID.Y ;  /* 0x0000000000147919 */ /* 0x000ea20000002600 */
[----:B------:R-:W-:-:S04]  /*aa10*/  IMAD.MOV.U32 R7, RZ, RZ, R17 ;  /* 0x000000ffff077224 */ /* 0x000fc800078e0011 */
[----:B------:R-:W2:Y:S08]  /*aa20*/  LDC R15, c[0x0][0x144] ;  /* 0x00005100ff0f7b82 */ /* 0x000eb00000000800 */
[----:B------:R-:W2:Y:S08]  /*aa30*/  LDC R0, c[0x0][0x630] ;  /* 0x00018c00ff007b82 */ /* 0x000eb00000000800 */
[----:B------:R-:W2:Y:S01]  /*aa40*/  LDC.64 R12, c[0x0][0x620] ;  /* 0x00018800ff0c7b82 */ /* 0x000ea20000000a00 */
[----:B-1----:R-:W-:-:S04]  /*aa50*/  ISETP.NE.U32.AND P0, PT, R8, RZ, PT ;  /* 0x000000ff0800720c */ /* 0x002fc80003f05070 */
[----:B------:R-:W-:Y:S02]  /*aa60*/  ISETP.NE.AND.EX P0, PT, R9, RZ, PT, P0 ;  /* 0x000000ff0900720c */ /* 0x000fe40003f05300 */
[----:B0-----:R-:W-:-:S05]  /*aa70*/  I2FP.F32.U32 R2, R10 ;  /* 0x0000000a00027245 */ /* 0x001fca0000201000 */
[----:B------:R-:W-:-:S04]  /*aa80*/  FMUL R2, R2, UR4 ;  /* 0x0000000402027c20 */ /* 0x000fc80008400000 */
[----:B------:R0:W1:Y:S02]  /*aa90*/  F2I.U32.TRUNC.NTZ R14, R2 ;  /* 0x00000002000e7305 */ /* 0x000064000020f000 */
[----:B------:R-:W-:Y:S05]  /*aaa0*/  @!P0 BRA `(.L_x_277) ;  /* 0x0000000000288947 */ /* 0x000fea0003800000 */
[----:B------:R-:W5:Y:S02]  /*aab0*/  LDC R3, c[0x0][0x634] ;  /* 0x00018d00ff037b82 */ /* 0x000f640000000800 */
[----:B-----5:R-:W-:-:S05]  /*aac0*/  IADD3 R7, P0, R18, R3, RZ ;  /* 0x0000000312077210 */ /* 0x020fca0007f1e0ff */
[----:B------:R-:W-:-:S04]  /*aad0*/  IMAD.X R11, RZ, RZ, R17, P0 ;  /* 0x000000ffff0b7224 */ /* 0x000fc800000e0611 */
[----:B0-----:R-:W-:-:S04]  /*aae0*/  IMAD.WIDE.U32 R2, R11, R8, RZ ;  /* 0x000000080b027225 */ /* 0x001fc800078e00ff */
[----:B---34-:R-:W-:-:S04]  /*aaf0*/  IMAD.WIDE.U32 R4, P0, R7, R9, R2 ;  /* 0x0000000907047225 */ /* 0x018fc80007800002 */
[----:B------:R-:W-:-:S04]  /*ab00*/  IMAD.WIDE.U32 R2, R7, R8, RZ ;  /* 0x0000000807027225 */ /* 0x000fc800078e00ff */
[----:B------:R-:W-:Y:S01]  /*ab10*/  IMAD.X R7, RZ, RZ, RZ, P0 ;  /* 0x000000ffff077224 */ /* 0x000fe200000e06ff */
[----:B------:R-:W-:Y:S01]  /*ab20*/  IADD3 RZ, P0, R3, R4, RZ ;  /* 0x0000000403ff7210 */ /* 0x000fe20007f1e0ff */
[----:B------:R-:W-:-:S04]  /*ab30*/  IMAD.MOV.U32 R6, RZ, RZ, R5 ;  /* 0x000000ffff067224 */ /* 0x000fc800078e0005 */
[----:B------:R-:W-:-:S08]  /*ab40*/  IMAD.WIDE.U32.X R6, R11, R9, R6, P0 ;  /* 0x000000090b067225 */ /* 0x000fd000000e0406 */
.L_x_277:
[----:B------:R-:W5:Y:S01]  /*ab50*/  LDC.64 R26, c[0x0][0x640] ;  /* 0x00019000ff1a7b82 */ /* 0x000f620000000a00 */
[-C--:B--2---:R-:W-:Y:S01]  /*ab60*/  SHF.R.U64 R11, R6, R0.reuse, R7 ;  /* 0x00000000060b7219 */ /* 0x084fe20000001207 */
[----:B------:R-:W-:Y:S01]  /*ab70*/  IMAD.MOV.U32 R19, RZ, RZ, R17 ;  /* 0x000000ffff137224 */ /* 0x000fe200078e0011 */
[----:B------:R-:W-:Y:S01]  /*ab80*/  SHF.R.U32.HI R0, RZ, R0, R7 ;  /* 0x00000000ff007219 */ /* 0x000fe20000011607 */
[----:B-1----:R-:W-:Y:S01]  /*ab90*/  IMAD.MOV R14, RZ, RZ, -R14 ;  /* 0x000000ffff0e7224 */ /* 0x002fe200078e0a0e */
[----:B---34-:R-:W-:Y:S01]  /*aba0*/  IADD3 R5, P0, RZ, -R11, RZ ;  /* 0x8000000bff057210 */ /* 0x018fe20007f1e0ff */
[----:B------:R-:W-:Y:S01]  /*abb0*/  ULDC UR4, c[0x0][0x154] ;  /* 0x0000550000047ab9 */ /* 0x000fe20000000800 */
[----:B------:R-:W-:Y:S01]  /*abc0*/  IMAD.MOV.U32 R7, RZ, RZ, 0x1 ;  /* 0x00000001ff077424 */ /* 0x000fe200078e00ff */
[----:B------:R-:W1:Y:S01]  /*abd0*/  LDC R4, c[0x0][0x618] ;  /* 0x00018600ff047b82 */ /* 0x000e620000000800 */
[----:B------:R-:W-:Y:S02]  /*abe0*/  IMAD R22, R15, R14, R10 ;  /* 0x0000000e0f167224 */ /* 0x000fe400078e020a */
[----:B------:R-:W-:-:S04]  /*abf0*/  IMAD.X R3, RZ, RZ, ~R0, P0 ;  /* 0x000000ffff037224 */ /* 0x000fc800000e0e00 */
[-C--:B------:R-:W-:Y:S01]  /*ac00*/  IMAD R0, R3, R12.reuse, RZ ;  /* 0x0000000c03007224 */ /* 0x080fe200078e02ff */
[----:B------:R-:W2:Y:S01]  /*ac10*/  LDC R6, c[0x0][0x608] ;  /* 0x00018200ff067b82 */ /* 0x000ea20000000800 */
[----:B0-----:R-:W-:-:S04]  /*ac20*/  IMAD.WIDE.U32 R2, R5, R12, R18 ;  /* 0x0000000c05027225 */ /* 0x001fc800078e0012 */
[----:B------:R-:W-:Y:S01]  /*ac30*/  IMAD R5, R5, R13, R0 ;  /* 0x0000000d05057224 */ /* 0x000fe200078e0200 */
[----:B------:R-:W-:Y:S02]  /*ac40*/  I2FP.F32.U32 R0, R20 ;  /* 0x0000001400007245 */ /* 0x000fe40000201000 */
[----:B------:R-:W0:Y:S01]  /*ac50*/  LDC R24, c[0x0][0x658] ;  /* 0x00019600ff187b82 */ /* 0x000e220000000800 */
[----:B------:R-:W-:Y:S01]  /*ac60*/  IMAD.IADD R3, R3, 0x1, R5 ;  /* 0x0000000103037824 */ /* 0x000fe200078e0205 */
[----:B-----5:R-:W-:Y:S01]  /*ac70*/  ISETP.NE.U32.AND P0, PT, R26, RZ, PT ;  /* 0x000000ff1a00720c */ /* 0x020fe20003f05070 */
[----:B------:R-:W-:Y:S01]  /*ac80*/  FMUL R0, R0, UR4 ;  /* 0x0000000400007c20 */ /* 0x000fe20008400000 */
[----:B------:R-:W-:Y:S02]  /*ac90*/  IMAD.MOV.U32 R5, RZ, RZ, -0x1 ;  /* 0xffffffffff057424 */ /* 0x000fe400078e00ff */
[----:B------:R-:W-:Y:S01]  /*aca0*/  ISETP.NE.AND.EX P0, PT, R27, RZ, PT, P0 ;  /* 0x000000ff1b00720c */ /* 0x000fe20003f05300 */
[----:B------:R3:W4:Y:S01]  /*acb0*/  F2I.U32.TRUNC.NTZ R12, R0 ;  /* 0x00000000000c7305 */ /* 0x000722000020f000 */
[----:B------:R-:W3:Y:S01]  /*acc0*/  LDC R15, c[0x0][0x148] ;  /* 0x00005200ff0f7b82 */ /* 0x000ee20000000800 */
[----:B-1----:R-:W-:-:S02]  /*acd0*/  SHF.R.U64 R10, R2, R4, R3 ;  /* 0x00000004020a7219 */ /* 0x002fc40000001203 */
[----:B------:R-:W-:-:S05]  /*ace0*/  SHF.R.U32.HI R3, RZ, R4, R3 ;  /* 0x00000004ff037219 */ /* 0x000fca0000011603 */
[----:B------:R-:W1:Y:S01]  /*acf0*/  LDC R14, c[0x0][0x600] ;  /* 0x00018000ff0e7b82 */ /* 0x000e620000000800 */
[-CC-:B--2---:R-:W-:Y:S02]  /*ad00*/  SHF.R.U64 R8, R10, R6.reuse, R3.reuse ;  /* 0x000000060a087219 */ /* 0x184fe40000001203 */
[----:B------:R-:W-:-:S05]  /*ad10*/  SHF.R.U32.HI R3, RZ, R6, R3 ;  /* 0x00000006ff037219 */ /* 0x000fca0000011603 */
[----:B------:R-:W2:Y:S01]  /*ad20*/  LDC R21, c[0x0][0x648] ;  /* 0x00019200ff157b82 */ /* 0x000ea20000000800 */
[-CC-:B0-----:R-:W-:Y:S02]  /*ad30*/  SHF.R.U64 R13, R8, R24.reuse, R3.reuse ;  /* 0x00000018080d7219 */ /* 0x181fe40000001203 */
[-C--:B------:R-:W-:Y:S02]  /*ad40*/  SHF.L.U32 R5, R5, R24.reuse, RZ ;  /* 0x0000001805057219 */ /* 0x080fe400000006ff */
[-C--:B------:R-:W-:Y:S01]  /*ad50*/  SHF.R.U32.HI R3, RZ, R24.reuse, R3 ;  /* 0x00000018ff037219 */ /* 0x080fe20000011603 */
[----:B------:R-:W-:Y:S01]  /*ad60*/  IMAD.MOV.U32 R2, RZ, RZ, R13 ;  /* 0x000000ffff027224 */ /* 0x000fe200078e000d */
[----:B------:R-:W-:Y:S01]  /*ad70*/  SHF.L.U32 R24, R7, R24, RZ ;  /* 0x0000001807187219 */ /* 0x000fe200000006ff */
[----:B------:R-:W0:Y:S01]  /*ad80*/  LDC R25, c[0x0][0x638] ;  /* 0x00018e00ff197b82 */ /* 0x000e220000000800 */
[----:B------:R-:W-:-:S07]  /*ad90*/  LOP3.LUT R19, RZ, R5, RZ, 0x33, !PT ;  /* 0x00000005ff137212 */ /* 0x000fce00078e33ff */
[----:B------:R-:W0:Y:S01]  /*ada0*/  LDC R28, c[0x0][0x610] ;  /* 0x00018400ff1c7b82 */ /* 0x000e220000000800 */
[----:B----4-:R-:W-:Y:S05]  /*adb0*/  @!P0 BRA `(.L_x_278) ;  /* 0x0000000000288947 */ /* 0x010fea0003800000 */
[----:B---3--:R-:W3:Y:S02]  /*adc0*/  LDC R0, c[0x0][0x64c] ;  /* 0x00019300ff007b82 */ /* 0x008ee40000000800 */
[----:B---3--:R-:W-:-:S05]  /*add0*/  IADD3 R7, P0, R13, R0, RZ ;  /* 0x000000000d077210 */ /* 0x008fca0007f1e0ff */
        /* <DEDUP_REMOVED lines=8> */
.L_x_278:
[----:B------:R-:W4:Y:S01]  /*ae60*/  LDC R4, c[0x0][0x65c] ;  /* 0x00019700ff047b82 */ /* 0x000f220000000800 */
[----:B--23--:R-:W-:Y:S01]  /*ae70*/  SHF.R.U64 R0, R2, R21, R3 ;  /* 0x0000001502007219 */ /* 0x00cfe20000001203 */
[----:B-1----:R-:W-:Y:S01]  /*ae80*/  VIADD R3, R14, 0xffffffff ;  /* 0xffffffff0e037836 */ /* 0x002fe20000000000 */
[----:B------:R-:W-:Y:S01]  /*ae90*/  LOP3.LUT R19, R8, R19, RZ, 0xc0, !PT ;  /* 0x0000001308137212 */ /* 0x000fe200078ec0ff */
[----:B------:R-:W-:Y:S02]  /*aea0*/  IMAD.MOV R12, RZ, RZ, -R12 ;  /* 0x000000ffff0c7224 */ /* 0x000fe400078e0a0c */
[----:B------:R-:W-:Y:S01]  /*aeb0*/  IMAD.MOV R2, RZ, RZ, -R0 ;  /* 0x000000ffff027224 */ /* 0x000fe200078e0a00 */
[----:B------:R-:W-:Y:S01]  /*aec0*/  LOP3.LUT R3, R10, R3, RZ, 0xc0, !PT ;  /* 0x000000030a037212 */ /* 0x000fe200078ec0ff */
[----:B------:R-:W-:Y:S02]  /*aed0*/  IMAD R19, R24, R0, R19 ;  /* 0x0000000018137224 */ /* 0x000fe400078e0213 */
[----:B0-----:R-:W-:-:S04]  /*aee0*/  IMAD R0, R2, R25, R13 ;  /* 0x0000001902007224 */ /* 0x001fc800078e020d */
[----:B------:R-:W-:Y:S01]  /*aef0*/  IMAD R2, R0, R14, R3 ;  /* 0x0000000e00027224 */ /* 0x000fe200078e0203 */
[----:B----4-:R-:W-:Y:S01]  /*af00*/  ISETP.NE.AND P0, PT, R4, 0x1, PT ;  /* 0x000000010400780c */ /* 0x010fe20003f05270 */
[----:B------:R-:W-:-:S05]  /*af10*/  IMAD.MOV.U32 R4, RZ, RZ, 0x1 ;  /* 0x00000001ff047424 */ /* 0x000fca00078e00ff */
[----:B------:R-:W-:-:S07]  /*af20*/  PRMT R0, R4, 0x7610, R0 ;  /* 0x0000761004007816 */ /* 0x000fce0000000000 */
[----:B------:R-:W-:-:S04]  /*af30*/  @P0 IMAD R22, R15, R12, R20 ;  /* 0x0000000c0f160224 */ /* 0x000fc800078e0214 */
[----:B------:R-:W-:-:S05]  /*af40*/  IMAD R19, R19, R28, R22 ;  /* 0x0000001c13137224 */ /* 0x000fca00078e0216 */
[----:B------:R-:W-:Y:S02]  /*af50*/  SEL R22, R2, R19, !P0 ;  /* 0x0000001302167207 */ /* 0x000fe40004000000 */
[----:B------:R-:W-:Y:S01]  /*af60*/  SEL R19, R19, R2, !P0 ;  /* 0x0000000213137207 */ /* 0x000fe20004000000 */
[----:B------:R-:W-:-:S07]  /*af70*/  IMAD.MOV.U32 R2, RZ, RZ, R11 ;  /* 0x000000ffff027224 */ /* 0x000fce00078e000b */
.L_x_276:
[----:B------:R-:W-:Y:S02]  /*af80*/  LOP3.LUT P0, RZ, R0, 0xff, RZ, 0xc0, !PT ;  /* 0x000000ff00ff7812 */ /* 0x000fe4000780c0ff */
[----:B------:R-:W-:-:S11]  /*af90*/  LOP3.LUT R157, R157, 0x1, RZ, 0x3c, !PT ;  /* 0x000000019d9d7812 */ /* 0x000fd600078e3cff */
[----:B------:R-:W-:Y:S05]  /*afa0*/  @P0 BRA `(.L_x_279) ;  /* 0xffffff68005c0947 */ /* 0x000fea000383ffff */
[----:B------:R-:W-:Y:S05]  /*afb0*/  EXIT ;  /* 0x000000000000794d */ /* 0x000fea0003800000 */
.L_x_18:
[----:B------:R-:W-:-:S08]  /*afc0*/  ISETP.NE.AND P0, PT, R5, RZ, PT ;  /* 0x000000ff0500720c */ /* 0x000fd00003f05270 */
[----:B0-----:R-:W0:-:S00]  /*afd0*/  USETMAXREG.DEALLOC.CTAPOOL 0x28 ;  /* 0x00000028000079c8 */ /* 0x001e0000080e0500 */
[----:B------:R-:W-:Y:S05]  /*afe0*/  @P0 EXIT ;  /* 0x000000000000094d */ /* 0x000fea0003800000 */
[----:B0-----:R-:W-:Y:S01]  /*aff0*/  LOP3.LUT P0, RZ, R8, 0xff, RZ, 0xc0, !PT ;  /* 0x000000ff08ff7812 */ /* 0x001fe2000780c0ff */
[----:B------:R-:W-:Y:S02]  /*b000*/  IMAD.MOV.U32 R0, RZ, RZ, 0x1 ;  /* 0x00000001ff007424 */ /* 0x000fe400078e00ff */
[----:B------:R-:W-:-:S10]  /*b010*/  IMAD.MOV.U32 R7, RZ, RZ, RZ ;  /* 0x000000ffff077224 */ /* 0x000fd400078e00ff */
[----:B------:R-:W-:Y:S05]  /*b020*/  @!P0 BRA `(.L_x_280) ;  /* 0x0000000c00348947 */ /* 0x000fea0003800000 */
[----:B------:R-:W0:Y:S01]  /*b030*/  S2R R9, SR_CgaCtaId ;  /* 0x0000000000097919 */ /* 0x000e220000008800 */
[----:B------:R-:W-:Y:S01]  /*b040*/  LOP3.LUT P0, RZ, R4, 0x1f, RZ, 0xc0, !PT ;  /* 0x0000001f04ff7812 */ /* 0x000fe2000780c0ff */
[----:B------:R-:W-:Y:S01]  /*b050*/  ULDC UR5, c[0x0][0x658] ;  /* 0x0001960000057ab9 */ /* 0x000fe20000000800 */
[----:B------:R-:W-:Y:S01]  /*b060*/  UMOV UR6, 0xffffffff ;  /* 0xffffffff00067882 */ /* 0x000fe20000000000 */
[----:B------:R-:W-:Y:S01]  /*b070*/  BSSY B0, `(.L_x_280) ;  /* 0x00000c8000007945 */ /* 0x000fe20003800000 */
[----:B------:R-:W-:Y:S01]  /*b080*/  USHF.L.U32 UR6, UR6, UR5, URZ ;  /* 0x0000000506067299 */ /* 0x000fe2000800063f */
[C---:B------:R-:W-:Y:S01]  /*b090*/  ISETP.NE.AND P2, PT, R3.reuse, RZ, PT ;  /* 0x000000ff0300720c */ /* 0x040fe20003f45270 */
[----:B------:R-:W-:Y:S01]  /*b0a0*/  IMAD.MOV.U32 R8, RZ, RZ, 0x1 ;  /* 0x00000001ff087424 */ /* 0x000fe200078e00ff */
[----:B------:R-:W-:Y:S01]  /*b0b0*/  ISETP.NE.OR P0, PT, R3, RZ, !P0 ;  /* 0x000000ff0300720c */ /* 0x000fe20004705670 */
[----:B------:R-:W-:Y:S01]  /*b0c0*/  IMAD.MOV.U32 R0, RZ, RZ, 0x1 ;  /* 0x00000001ff007424 */ /* 0x000fe200078e00ff */
[----:B------:R-:W-:Y:S01]  /*b0d0*/  LOP3.LUT R6, R16, 0x2, RZ, 0xfc, !PT ;  /* 0x0000000210067812 */ /* 0x000fe200078efcff */
[----:B------:R-:W-:Y:S01]  /*b0e0*/  IMAD.MOV.U32 R7, RZ, RZ, RZ ;  /* 0x000000ffff077224 */ /* 0x000fe200078e00ff */
[----:B------:R-:W-:Y:S01]  /*b0f0*/  ULDC UR4, c[0x0][0x600] ;  /* 0x0001800000047ab9 */ /* 0x000fe20000000800 */
[----:B------:R-:W-:Y:S01]  /*b100*/  UMOV UR7, 0x1 ;  /* 0x0000000100077882 */ /* 0x000fe20000000000 */
[----:B------:R-:W-:-:S02]  /*b110*/  UIADD3 UR19, UR40, 0x1, URZ ;  /* 0x0000000128137890 */ /* 0x000fc4000fffe03f */
[----:B------:R-:W-:Y:S02]  /*b120*/  UIADD3 UR15, UR4, -0x1, URZ ;  /* 0xffffffff040f7890 */ /* 0x000fe4000fffe03f */
[----:B------:R-:W-:Y:S02]  /*b130*/  USHF.L.U32 UR17, UR7, UR5, URZ ;  /* 0x0000000507117299 */ /* 0x000fe4000800063f */
[----:B------:R-:W-:Y:S01]  /*b140*/  ULOP3.LUT UR16, URZ, UR6, URZ, 0x33, !UPT ;  /* 0x000000063f107292 */ /* 0x000fe2000f8e333f */
[----:B------:R-:W-:Y:S01]  /*b150*/  ULDC.64 UR20, c[0x0][0x198] ;  /* 0x0000660000147ab9 */ /* 0x000fe20000000a00 */
[----:B0-----:R-:W-:-:S10]  /*b160*/  LOP3.LUT R9, R9, 0x1, RZ, 0xc0, !PT ;  /* 0x0000000109097812 */ /* 0x001fd400078ec0ff */
.L_x_292:
[----:B------:R-:W-:-:S03]  /*b170*/  UMOV UR4, 0xffffffff ;  /* 0xffffffff00047882 */ /* 0x000fc60000000000 */
[----:B------:R-:W-:Y:S05]  /*b180*/  BRA.DIV UR4, `(.L_x_281) ;  /* 0x0000001a049c7947 */ /* 0x000fea000b800000 */
[----:B------:R-:W-:-:S13]  /*b190*/  ELECT P6, URZ, PT ;  /* 0x00000000003f782f */ /* 0x000fda00038c0000 */
.L_x_324:
[----:B------:R-:W0:Y:S01]  /*b1a0*/  LDC R3, c[0x0][0x28c] ;  /* 0x0000a300ff037b82 */ /* 0x000e220000000800 */
[----:B------:R-:W-:Y:S01]  /*b1b0*/  BSSY B1, `(.L_x_282) ;  /* 0x000003b000017945 */ /* 0x000fe20003800000 */
[----:B0-----:R-:W-:-:S13]  /*b1c0*/  ISETP.LT.OR P6, PT, R3, 0x1, !P6 ;  /* 0x000000010300780c */ /* 0x001fda00077c1670 */
[----:B------:R-:W-:Y:S05]  /*b1d0*/  @P6 BRA `(.L_x_283) ;  /* 0x0000000000e06947 */ /* 0x000fea0003800000 */
[----:B------:R-:W-:Y:S02]  /*b1e0*/  IMAD R22, R22, 0x2, R9 ;  /* 0x0000000216167824 */ /* 0x000fe400078e0209 */
[----:B------:R-:W-:Y:S02]  /*b1f0*/  IMAD.SHL.U32 R19, R19, 0x40, RZ ;  /* 0x0000004013137824 */ /* 0x000fe400078e00ff */
[----:B------:R-:W-:Y:S02]  /*b200*/  IMAD.MOV.U32 R13, RZ, RZ, RZ ;  /* 0x000000ffff0d7224 */ /* 0x000fe400078e00ff */
[----:B------:R-:W-:Y:S02]  /*b210*/  IMAD.U32 R14, RZ, RZ, UR19 ;  /* 0x00000013ff0e7e24 */ /* 0x000fe4000f8e00ff */
[----:B------:R-:W-:Y:S02]  /*b220*/  IMAD.MOV.U32 R3, RZ, RZ, R0 ;  /* 0x000000ffff037224 */ /* 0x000fe400078e0000 */
[----:B------:R-:W-:-:S02]  /*b230*/  IMAD.MOV.U32 R4, RZ, RZ, R7 ;  /* 0x000000ffff047224 */ /* 0x000fc400078e0007 */
[----:B------:R-:W-:-:S07]  /*b240*/  IMAD R22, R22, 0x78, RZ ;  /* 0x0000007816167824 */ /* 0x000fce00078e02ff */
.L_x_287:
[----:B------:R-:W0:Y:S01]  /*b250*/  S2R R10, SR_CgaCtaId ;  /* 0x00000000000a7919 */ /* 0x000e220000008800 */
[----:B------:R-:W-:-:S04]  /*b260*/  MOV R5, 0x400 ;  /* 0x0000040000057802 */ /* 0x000fc80000000f00 */
[----:B0-----:R-:W-:Y:S02]  /*b270*/  LEA R11, R10, R5, 0x18 ;  /* 0x000000050a0b7211 */ /* 0x001fe400078ec0ff */
[----:B------:R-:W-:Y:S01]  /*b280*/  SHF.L.U32 R5, R3, 0x1f, RZ ;  /* 0x0000001f03057819 */ /* 0x000fe200000006ff */
[----:B------:R-:W0:Y:S02]  /*b290*/  @!P2 LDC R10, c[0x0][0x500] ;  /* 0x00014000ff0aab82 */ /* 0x000e240000000800 */
[----:B------:R-:W-:-:S04]  /*b2a0*/  IMAD R12, R4, 0x8, R11 ;  /* 0x00000008040c7824 */ /* 0x000fc800078e020b */
[----:B------:R-:W1:Y:S02]  /*b2b0*/  SYNCS.PHASECHK.TRANS64.TRYWAIT P1, [R12+URZ+0xb8], R5 ;  /* 0x0000b8050c0075a7 */ /* 0x000e64000802017f */
[----:B-1----:R-:W-:Y:S05]  /*b2c0*/  @!P1 BRA `(.L_x_284) ;  /* 0x00000018006c9947 */ /* 0x002fea0003800000 */
.L_x_325:
[----:B-1----:R-:W-:Y:S01]  /*b2d0*/  PRMT R5, R6, 0x9910, RZ ;  /* 0x0000991006057816 */ /* 0x002fe200000000ff */
[----:B0-----:R0:W-:Y:S03]  /*b2e0*/  @!P2 SYNCS.ARRIVE.TRANS64 RZ, [R12+URZ], R10 ;  /* 0x0000000a0cffa9a7 */ /* 0x0011e6000800003f */
[----:B------:R-:W-:-:S13]  /*b2f0*/  ISETP.NE.AND P1, PT, R5, 0x2, PT ;  /* 0x000000020500780c */ /* 0x000fda0003f25270 */
[----:B0-----:R-:W-:Y:S05]  /*b300*/  @P1 BRA `(.L_x_285) ;  /* 0x0000000000041947 */ /* 0x001fea0003800000 */
[----:B------:R-:W-:Y:S01]  /*b310*/  BPT.TRAP 0x1 ;  /* 0x000000040000795c */ /* 0x000fe20000300000 */
.L_x_285:
[----:B------:R-:W-:Y:S05]  /*b320*/  @P0 BRA `(.L_x_286) ;  /* 0x0000000000040947 */ /* 0x000fea0003800000 */
[----:B------:R-:W-:Y:S01]  /*b330*/  BPT.TRAP 0x1 ;  /* 0x000000040000795c */ /* 0x000fe20000300000 */
.L_x_286:
[----:B------:R-:W-:Y:S01]  /*b340*/  IMAD R5, R4, 0x2, R9 ;  /* 0x0000000204057824 */ /* 0x000fe200078e0209 */
[----:B------:R-:W-:Y:S01]  /*b350*/  R2UR UR9, R12 ;  /* 0x000000000c0972ca */ /* 0x000fe200000e0000 */
[--C-:B------:R-:W-:Y:S01]  /*b360*/  IMAD R10, R4, 0x800, R11.reuse ;  /* 0x00000800040a7824 */ /* 0x100fe200078e020b */
[----:B------:R-:W-:Y:S01]  /*b370*/  UIADD3 UR4, UP0, UR20, 0xf0, URZ ;  /* 0x000000f014047890 */ /* 0x000fe2000ff1e03f */
[----:B------:R-:W-:Y:S01]  /*b380*/  IMAD R5, R5, 0x780, RZ ;  /* 0x0000078005057824 */ /* 0x000fe200078e02ff */
[----:B------:R-:W-:Y:S01]  /*b390*/  R2UR UR11, R19 ;  /* 0x00000000130b72ca */ /* 0x000fe200000e0000 */
[----:B------:R-:W-:Y:S01]  /*b3a0*/  VIADD R14, R14, 0xffffffff ;  /* 0xffffffff0e0e7836 */ /* 0x000fe20000000000 */
[----:B------:R-:W-:Y:S01]  /*b3b0*/  R2UR UR5, R10 ;  /* 0x000000000a0572ca */ /* 0x000fe200000e0000 */
[----:B------:R-:W-:Y:S01]  /*b3c0*/  IMAD R5, R5, 0x2, R11 ;  /* 0x0000000205057824 */ /* 0x000fe200078e020b */
[----:B------:R-:W-:Y:S01]  /*b3d0*/  R2UR UR10, R13 ;  /* 0x000000000d0a72ca */ /* 0x000fe200000e0000 */
[----:B------:R-:W-:Y:S01]  /*b3e0*/  UIADD3 UR22, UP1, UR20, 0x1f0, URZ ;  /* 0x000001f014167890 */ /* 0x000fe2000ff3e03f */
[----:B------:R-:W-:Y:S01]  /*b3f0*/  R2UR UR12, R2 ;  /* 0x00000000020c72ca */ /* 0x000fe200000e0000 */
[----:B------:R-:W-:Y:S01]  /*b400*/  VIADD R4, R4, 0x1 ;  /* 0x0000000104047836 */ /* 0x000fe20000000000 */
[----:B------:R-:W-:Y:S01]  /*b410*/  R2UR UR8, R5 ;  /* 0x00000000050872ca */ /* 0x000fe200000e0000 */
[----:B------:R-:W-:Y:S01]  /*b420*/  UIADD3.X UR23, URZ, UR21, URZ, UP1, !UPT ;  /* 0x000000153f177290 */ /* 0x000fe20008ffe43f */
[----:B------:R-:W-:Y:S01]  /*b430*/  R2UR UR18, R22 ;  /* 0x00000000161272ca */ /* 0x000fe200000e0000 */
[----:B------:R-:W-:Y:S01]  /*b440*/  UMOV UR6, 0x0 ;  /* 0x0000000000067882 */ /* 0x000fe20000000000 */
[----:B------:R-:W-:Y:S01]  /*b450*/  ISETP.GT.AND P3, PT, R14, 0x1, PT ;  /* 0x000000010e00780c */ /* 0x000fe20003f64270 */
[----:B------:R-:W-:Y:S01]  /*b460*/  UMOV UR7, 0x10000000 ;  /* 0x1000000000077882 */ /* 0x000fe20000000000 */
[C---:B------:R-:W-:Y:S01]  /*b470*/  ISETP.NE.AND P1, PT, R4.reuse, 0x17, PT ;  /* 0x000000170400780c */ /* 0x040fe20003f25270 */
[----:B------:R-:W-:Y:S01]  /*b480*/  UIADD3 UR13, UR5, 0x280, URZ ;  /* 0x00000280050d7890 */ /* 0x000fe2000fffe03f */
[----:B------:R-:W-:Y:S01]  /*b490*/  VIADD R13, R13, 0x10 ;  /* 0x000000100d0d7836 */ /* 0x000fe20000000000 */
[----:B------:R-:W-:Y:S01]  /*b4a0*/  UIADD3.X UR5, URZ, UR21, URZ, UP0, !UPT ;  /* 0x000000153f057290 */ /* 0x000fe200087fe43f */
[----:B------:R-:W-:Y:S01]  /*b4b0*/  SEL R10, RZ, 0x1, P1 ;  /* 0x00000001ff0a7807 */ /* 0x000fe20000800000 */
[----:B------:R-:W-:Y:S01]  /*b4c0*/  UMOV UR24, 0x30000 ;  /* 0x0003000000187882 */ /* 0x000fe20000000000 */
[----:B------:R-:W-:Y:S01]  /*b4d0*/  SEL R4, R4, RZ, P1 ;  /* 0x000000ff04047207 */ /* 0x000fe20000800000 */
[----:B------:R-:W-:Y:S01]  /*b4e0*/  UIADD3 UR14, UR8, 0xba80, URZ ;  /* 0x0000ba80080e7890 */ /* 0x000fe2000fffe03f */
[----:B------:R-:W-:-:S02]  /*b4f0*/  LOP3.LUT R3, R3, R10, RZ, 0x3c, !PT ;  /* 0x0000000a03037212 */ /* 0x000fc400078e3cff */
[----:B------:R-:W-:Y:S02]  /*b500*/  UMOV UR8, UR13 ;  /* 0x0000000d00087c82 */ /* 0x000fe40008000000 */
[----:B------:R0:W-:Y:S02]  /*b510*/  UTMALDG.3D [UR8], [UR4], desc[UR6] ;  /* 0x00000608040075b4 */ /* 0x0001e40008011000 */
[----:B0-----:R-:W-:Y:S01]  /*b520*/  UMOV UR8, UR14 ;  /* 0x0000000e00087c82 */ /* 0x001fe20008000000 */
[----:B------:R-:W-:Y:S02]  /*b530*/  UMOV UR11, UR18 ;  /* 0x00000012000b7c82 */ /* 0x000fe40008000000 */
[----:B------:R0:W-:Y:S02]  /*b540*/  UTMALDG.3D.MULTICAST [UR8], [UR22], UR24, desc[UR6] ;  /* 0x00000608160073b4 */ /* 0x0001e40008011818 */
[----:B0-----:R-:W-:Y:S05]  /*b550*/  @P3 BRA `(.L_x_287) ;  /* 0xfffffffc003c3947 */ /* 0x001fea000383ffff */
.L_x_283:
[----:B------:R-:W-:Y:S05]  /*b560*/  BSYNC B1 ;  /* 0x0000000000017941 */ /* 0x000fea0003800000 */
.L_x_282:
[----:B------:R-:W2:Y:S01]  /*b570*/  LDL.64 R10, [R1] ;  /* 0x00000000010a7983 */ /* 0x000ea20000100a00 */
[----:B------:R-:W-:Y:S01]  /*b580*/  LOP3.LUT P4, RZ, R8, 0xff, RZ, 0xc0, !PT ;  /* 0x000000ff08ff7812 */ /* 0x000fe2000788c0ff */
[----:B------:R-:W-:Y:S01]  /*b590*/  VIADD R4, R7, UR40 ;  /* 0x0000002807047c36 */ /* 0x000fe20008000000 */
[----:B------:R-:W-:Y:S01]  /*b5a0*/  ULDC.64 UR4, c[0x0][0x650] ;  /* 0x0001940000047ab9 */ /* 0x000fe20000000a00 */
[----:B------:R-:W-:Y:S01]  /*b5b0*/  IMAD.U32 R7, RZ, RZ, UR40 ;  /* 0x00000028ff077e24 */ /* 0x000fe2000f8e00ff */
[----:B------:R-:W-:Y:S01]  /*b5c0*/  UISETP.GE.U32.AND UP0, UPT, UR40, 0x17, UPT ;  /* 0x000000172800788c */ /* 0x000fe2000bf06070 */
[----:B------:R-:W-:Y:S01]  /*b5d0*/  BSSY B1, `(.L_x_288) ;  /* 0x000006f000017945 */ /* 0x000fe20003800000 */
[----:B------:R-:W-:Y:S01]  /*b5e0*/  ISETP.GT.U32.AND P1, PT, R4, 0x16, PT ;  /* 0x000000160400780c */ /* 0x000fe20003f24070 */
[----:B------:R-:W-:Y:S01]  /*b5f0*/  IMAD.MOV.U32 R19, RZ, RZ, -0x1 ;  /* 0xffffffffff137424 */ /* 0x000fe200078e00ff */
[----:B------:R-:W-:Y:S01]  /*b600*/  PRMT R8, RZ, 0x7610, R8 ;  /* 0x00007610ff087816 */ /* 0x000fe20000000008 */
[----:B------:R-:W-:Y:S01]  /*b610*/  IMAD.MOV.U32 R22, RZ, RZ, -0x1 ;  /* 0xffffffffff167424 */ /* 0x000fe200078e00ff */
[----:B------:R-:W-:-:S02]  /*b620*/  ISETP.LT.U32.AND P1, PT, R7, 0x17, P1 ;  /* 0x000000170700780c */ /* 0x000fc40000f21070 */
[----:B------:R-:W-:Y:S01]  /*b630*/  PLOP3.LUT P3, PT, PT, PT, UP0, 0x80, 0x0 ;  /* 0x000000000000781c */ /* 0x000fe20003f6f008 */
[----:B------:R-:W0:Y:S01]  /*b640*/  @P4 S2R R3, SR_CgaCtaId ;  /* 0x0000000000034919 */ /* 0x000e220000008800 */
[----:B------:R-:W-:-:S04]  /*b650*/  @P4 MOV R2, 0x400 ;  /* 0x0000040000024802 */ /* 0x000fc80000000f00 */
[----:B0-----:R-:W-:Y:S01]  /*b660*/  @P4 LEA R5, R3, R2, 0x18 ;  /* 0x0000000203054211 */ /* 0x001fe200078ec0ff */
[----:B------:R-:W-:-:S03]  /*b670*/  IMAD.WIDE.U32 R2, R4, -0x4de9bd37, RZ ;  /* 0xb21642c904027825 */ /* 0x000fc600078e00ff */
[----:B------:R0:W-:Y:S01]  /*b680*/  @P4 SYNCS.ARRIVE.TRANS64.A1T0 RZ, [R5+URZ+0x1a8], RZ ;  /* 0x0001a8ff05ff49a7 */ /* 0x0001e2000810003f */
[----:B------:R-:W-:Y:S01]  /*b690*/  IMAD.MOV.U32 R2, RZ, RZ, -0x1 ;  /* 0xffffffffff027424 */ /* 0x000fe200078e00ff */
[----:B0-----:R-:W-:Y:S02]  /*b6a0*/  SHF.R.U32.HI R5, RZ, 0x4, R3 ;  /* 0x00000004ff057819 */ /* 0x001fe40000011603 */
[----:B------:R-:W-:-:S03]  /*b6b0*/  SEL R3, RZ, 0x1, !P1 ;  /* 0x00000001ff037807 */ /* 0x000fc60004800000 */
[----:B------:R-:W-:Y:S01]  /*b6c0*/  IMAD R7, R5, -0x17, R4 ;  /* 0xffffffe905077824 */ /* 0x000fe200078e0204 */
[----:B------:R-:W-:Y:S02]  /*b6d0*/  LOP3.LUT R0, R0, R3, RZ, 0x3c, !PT ;  /* 0x0000000300007212 */ /* 0x000fe400078e3cff */
[----:B------:R-:W-:Y:S02]  /*b6e0*/  PRMT R3, RZ, 0x7610, R3 ;  /* 0x00007610ff037816 */ /* 0x000fe40000000003 */
[----:B------:R-:W-:Y:S02]  /*b6f0*/  @P3 LOP3.LUT R0, R0, 0x1, R5, 0x78, !PT ;  /* 0x0000000100003812 */ /* 0x000fe400078e7805 */
[----:B--2---:R-:W-:-:S04]  /*b700*/  IADD3 R18, P4, R18, R10, RZ ;  /* 0x0000000a12127210 */ /* 0x004fc80007f9e0ff */
[----:B------:R-:W-:Y:S01]  /*b710*/  ISETP.GE.U32.AND P1, PT, R18, UR4, PT ;  /* 0x0000000412007c0c */ /* 0x000fe2000bf26070 */
[----:B------:R-:W-:-:S05]  /*b720*/  IMAD.X R17, R17, 0x1, R23, P4 ;  /* 0x0000000111117824 */ /* 0x000fca00020e0617 */
[----:B------:R-:W-:-:S13]  /*b730*/  ISETP.GE.U32.AND.EX P1, PT, R17, UR5, PT, P1 ;  /* 0x0000000511007c0c */ /* 0x000fda000bf26110 */
[----:B------:R-:W-:Y:S05]  /*b740*/  @P1 BRA `(.L_x_289) ;  /* 0x00000004005c1947 */ /* 0x000fea0003800000 */
[----:B------:R-:W0:Y:S01]  /*b750*/  S2R R12, SR_CTAID.X ;  /* 0x00000000000c7919 */ /* 0x000e220000002500 */
[----:B------:R-:W-:Y:S01]  /*b760*/  ULDC.64 UR4, c[0x0][0x628] ;  /* 0x00018a0000047ab9 */ /* 0x000fe20000000a00 */
[----:B------:R-:W1:Y:S01]  /*b770*/  LDC R13, c[0x0][0x144] ;  /* 0x00005100ff0d7b82 */ /* 0x000e620000000800 */
[----:B------:R-:W-:Y:S01]  /*b780*/  ISETP.NE.U32.AND P1, PT, RZ, UR4, PT ;  /* 0x00000004ff007c0c */ /* 0x000fe2000bf25070 */
[----:B------:R-:W2:Y:S01]  /*b790*/  S2R R10, SR_CTAID.Y ;  /* 0x00000000000a7919 */ /* 0x000ea20000002600 */
[----:B------:R-:W-:Y:S01]  /*b7a0*/  ULDC UR7, c[0x0][0x630] ;  /* 0x00018c0000077ab9 */ /* 0x000fe20000000800 */
[----:B------:R-:W-:Y:S01]  /*b7b0*/  ULDC UR8, c[0x0][0x150] ;  /* 0x0000540000087ab9 */ /* 0x000fe20000000800 */
[----:B------:R-:W-:Y:S01]  /*b7c0*/  ISETP.NE.AND.EX P1, PT, RZ, UR5, PT, P1 ;  /* 0x00000005ff007c0c */ /* 0x000fe2000bf25310 */
[----:B------:R-:W-:Y:S02]  /*b7d0*/  IMAD.MOV.U32 R2, RZ, RZ, R18 ;  /* 0x000000ffff027224 */ /* 0x000fe400078e0012 */
[----:B------:R-:W-:Y:S01]  /*b7e0*/  IMAD.MOV.U32 R3, RZ, RZ, R17 ;  /* 0x000000ffff037224 */ /* 0x000fe200078e0011 */
[----:B0-----:R-:W-:-:S09]  /*b7f0*/  I2FP.F32.U32 R14, R12 ;  /* 0x0000000c000e7245 */ /* 0x001fd20000201000 */
[----:B------:R-:W-:Y:S05]  /*b800*/  @!P1 BRA `(.L_x_290) ;  /* 0x0000000000289947 */ /* 0x000fea0003800000 */
[----:B------:R-:W-:Y:S02]  /*b810*/  ULDC UR6, c[0x0][0x634] ;  /* 0x00018d0000067ab9 */ /* 0x000fe40000000800 */
[----:B------:R-:W-:-:S05]  /*b820*/  IADD3 R3, P1, R18, UR6, RZ ;  /* 0x0000000612037c10 */ /* 0x000fca000ff3e0ff */
[----:B------:R-:W-:-:S04]  /*b830*/  IMAD.X R11, RZ, RZ, R17, P1 ;  /* 0x000000ffff0b7224 */ /* 0x000fc800008e0611 */
[----:B------:R-:W-:-:S04]  /*b840*/  IMAD.WIDE.U32 R4, R11, UR4, RZ ;  /* 0x000000040b047c25 */ /* 0x000fc8000f8e00ff */
[----:B------:R-:W-:-:S04]  /*b850*/  IMAD.WIDE.U32 R4, P1, R3, UR5, R4 ;  /* 0x0000000503047c25 */ /* 0x000fc8000f820004 */
[----:B------:R-:W-:-:S04]  /*b860*/  IMAD.WIDE.U32 R2, R3, UR4, RZ ;  /* 0x0000000403027c25 */ /* 0x000fc8000f8e00ff */
[----:B------:R-:W-:Y:S01]  /*b870*/  IMAD.MOV.U32 R2, RZ, RZ, R5 ;  /* 0x000000ffff027224 */ /* 0x000fe200078e0005 */
[----:B------:R-:W-:Y:S01]  /*b880*/  IADD3 RZ, P3, R3, R4, RZ ;  /* 0x0000000403ff7210 */ /* 0x000fe20007f7e0ff */
[----:B------:R-:W-:-:S04]  /*b890*/  IMAD.X R3, RZ, RZ, RZ, P1 ;  /* 0x000000ffff037224 */ /* 0x000fc800008e06ff */
[----:B------:R-:W-:-:S08]  /*b8a0*/  IMAD.WIDE.U32.X R2, R11, UR5, R2, P3 ;  /* 0x000000050b027c25 */ /* 0x000fd000098e0402 */
.L_x_290:
[----:B------:R-:W-:Y:S01]  /*b8b0*/  FMUL R14, R14, UR8 ;  /* 0x000000080e0e7c20 */ /* 0x000fe20008400000 */
[--C-:B------:R-:W-:Y:S01]  /*b8c0*/  SHF.R.U64 R11, R2, UR7, R3.reuse ;  /* 0x00000007020b7c19 */ /* 0x100fe20008001203 */
[----:B------:R-:W-:Y:S01]  /*b8d0*/  ULDC.64 UR4, c[0x0][0x620] ;  /* 0x0001880000047ab9 */ /* 0x000fe20000000a00 */
[----:B------:R-:W-:Y:S01]  /*b8e0*/  SHF.R.U32.HI R2, RZ, UR7, R3 ;  /* 0x00000007ff027c19 */ /* 0x000fe20008011603 */
[----:B------:R-:W-:Y:S01]  /*b8f0*/  IMAD.MOV.U32 R3, RZ, RZ, R17 ;  /* 0x000000ffff037224 */ /* 0x000fe200078e0011 */
[----:B------:R-:W-:Y:S01]  /*b900*/  IADD3 R15, P1, RZ, -R11, RZ ;  /* 0x8000000bff0f7210 */ /* 0x000fe20007f3e0ff */
[----:B------:R-:W0:Y:S01]  /*b910*/  F2I.U32.TRUNC.NTZ R14, R14 ;  /* 0x0000000e000e7305 */ /* 0x000e22000020f000 */
[----:B------:R-:W-:-:S03]  /*b920*/  ULDC.64 UR6, c[0x0][0x640] ;  /* 0x0001900000067ab9 */ /* 0x000fc60000000a00 */
[----:B------:R-:W-:Y:S01]  /*b930*/  IMAD.X R2, RZ, RZ, ~R2, P1 ;  /* 0x000000ffff027224 */ /* 0x000fe200008e0e02 */
[----:B------:R-:W-:-:S03]  /*b940*/  ISETP.NE.U32.AND P1, PT, RZ, UR6, PT ;  /* 0x00000006ff007c0c */ /* 0x000fc6000bf25070 */
[----:B------:R-:W-:Y:S01]  /*b950*/  IMAD R2, R2, UR4, RZ ;  /* 0x0000000402027c24 */ /* 0x000fe2000f8e02ff */
[----:B------:R-:W-:-:S03]  /*b960*/  ISETP.NE.AND.EX P1, PT, RZ, UR7, PT, P1 ;  /* 0x00000007ff007c0c */ /* 0x000fc6000bf25310 */
[C---:B------:R-:W-:Y:S01]  /*b970*/  IMAD R5, R15.reuse, UR5, R2 ;  /* 0x000000050f057c24 */ /* 0x040fe2000f8e0202 */
[----:B------:R-:W-:Y:S01]  /*b980*/  ULDC UR5, c[0x0][0x154] ;  /* 0x0000550000057ab9 */ /* 0x000fe20000000800 */
[----:B------:R-:W-:Y:S02]  /*b990*/  IMAD.MOV.U32 R2, RZ, RZ, R18 ;  /* 0x000000ffff027224 */ /* 0x000fe400078e0012 */
[----:B0-----:R-:W-:Y:S02]  /*b9a0*/  IMAD.MOV R4, RZ, RZ, -R14 ;  /* 0x000000ffff047224 */ /* 0x001fe400078e0a0e */
[----:B------:R-:W-:Y:S01]  /*b9b0*/  IMAD.WIDE.U32 R2, R15, UR4, R2 ;  /* 0x000000040f027c25 */ /* 0x000fe2000f8e0002 */
[----:B------:R-:W-:-:S03]  /*b9c0*/  ULDC UR4, c[0x0][0x618] ;  /* 0x0001860000047ab9 */ /* 0x000fc60000000800 */
[----:B-1----:R-:W-:Y:S01]  /*b9d0*/  IMAD R12, R13, R4, R12 ;  /* 0x000000040d0c7224 */ /* 0x002fe200078e020c */
[----:B--2---:R-:W-:Y:S01]  /*b9e0*/  I2FP.F32.U32 R4, R10 ;  /* 0x0000000a00047245 */ /* 0x004fe20000201000 */
[----:B------:R-:W0:Y:S01]  /*b9f0*/  LDC R13, c[0x0][0x148] ;  /* 0x00005200ff0d7b82 */ /* 0x000e220000000800 */
[----:B------:R-:W-:-:S03]  /*ba00*/  IMAD.IADD R3, R3, 0x1, R5 ;  /* 0x0000000103037824 */ /* 0x000fc600078e0205 */
[----:B------:R-:W-:Y:S02]  /*ba10*/  FMUL R4, R4, UR5 ;  /* 0x0000000504047c20 */ /* 0x000fe40008400000 */
[--C-:B------:R-:W-:Y:S02]  /*ba20*/  SHF.R.U64 R14, R2, UR4, R3.reuse ;  /* 0x00000004020e7c19 */ /* 0x100fe40008001203 */
[----:B------:R-:W-:Y:S01]  /*ba30*/  SHF.R.U32.HI R3, RZ, UR4, R3 ;  /* 0x00000004ff037c19 */ /* 0x000fe20008011603 */
[----:B------:R1:W2:Y:S01]  /*ba40*/  F2I.U32.TRUNC.NTZ R20, R4 ;  /* 0x0000000400147305 */ /* 0x0002a2000020f000 */
[----:B------:R-:W-:Y:S02]  /*ba50*/  ULDC UR4, c[0x0][0x608] ;  /* 0x0001820000047ab9 */ /* 0x000fe40000000800 */
[--C-:B------:R-:W-:Y:S02]  /*ba60*/  SHF.R.U64 R19, R14, UR4, R3.reuse ;  /* 0x000000040e137c19 */ /* 0x100fe40008001203 */
[----:B------:R-:W-:Y:S01]  /*ba70*/  SHF.R.U32.HI R2, RZ, UR4, R3 ;  /* 0x00000004ff027c19 */ /* 0x000fe20008011603 */
[----:B------:R-:W-:-:S03]  /*ba80*/  ULDC UR4, c[0x0][0x658] ;  /* 0x0001960000047ab9 */ /* 0x000fc60000000800 */
[--C-:B------:R-:W-:Y:S02]  /*ba90*/  SHF.R.U64 R15, R19, UR4, R2.reuse ;  /* 0x00000004130f7c19 */ /* 0x100fe40008001202 */
[----:B------:R-:W-:-:S03]  /*baa0*/  SHF.R.U32.HI R21, RZ, UR4, R2 ;  /* 0x00000004ff157c19 */ /* 0x000fc60008011602 */
[----:B------:R-:W-:Y:S02]  /*bab0*/  IMAD.MOV.U32 R2, RZ, RZ, R15 ;  /* 0x000000ffff027224 */ /* 0x000fe400078e000f */
[----:B------:R-:W-:Y:S01]  /*bac0*/  IMAD.MOV.U32 R3, RZ, RZ, R21 ;  /* 0x000000ffff037224 */ /* 0x000fe200078e0015 */
[----:B-12---:R-:W-:Y:S06]  /*bad0*/  @!P1 BRA `(.L_x_291) ;  /* 0x0000000000289947 */ /* 0x006fec0003800000 */
        /* <DEDUP_REMOVED lines=10> */
.L_x_291:
[----:B------:R-:W1:Y:S01]  /*bb80*/  LDC R4, c[0x0][0x65c] ;  /* 0x00019700ff047b82 */ /* 0x000e620000000800 */
[----:B------:R-:W-:Y:S01]  /*bb90*/  ULDC UR4, c[0x0][0x648] ;  /* 0x0001920000047ab9 */ /* 0x000fe20000000800 */
[----:B------:R-:W-:Y:S01]  /*bba0*/  LOP3.LUT R19, R19, UR16, RZ, 0xc0, !PT ;  /* 0x0000001013137c12 */ /* 0x000fe2000f8ec0ff */
[----:B------:R-:W-:Y:S01]  /*bbb0*/  IMAD.MOV R20, RZ, RZ, -R20 ;  /* 0x000000ffff147224 */ /* 0x000fe200078e0a14 */
[----:B------:R-:W-:Y:S01]  /*bbc0*/  SHF.R.U64 R2, R2, UR4, R3 ;  /* 0x0000000402027c19 */ /* 0x000fe20008001203 */
[----:B------:R-:W-:Y:S01]  /*bbd0*/  ULDC UR4, c[0x0][0x638] ;  /* 0x00018e0000047ab9 */ /* 0x000fe20000000800 */
[----:B------:R-:W-:Y:S01]  /*bbe0*/  LOP3.LUT R14, R14, UR15, RZ, 0xc0, !PT ;  /* 0x0000000f0e0e7c12 */ /* 0x000fe2000f8ec0ff */
[----:B------:R-:W-:Y:S01]  /*bbf0*/  ULDC UR5, c[0x0][0x610] ;  /* 0x0001840000057ab9 */ /* 0x000fe20000000800 */
[----:B------:R-:W-:Y:S02]  /*bc00*/  IMAD.MOV.U32 R3, RZ, RZ, 0x1 ;  /* 0x00000001ff037424 */ /* 0x000fe400078e00ff */
[----:B------:R-:W-:Y:S01]  /*bc10*/  IMAD R19, R2, UR17, R19 ;  /* 0x0000001102137c24 */ /* 0x000fe2000f8e0213 */
[----:B-1----:R-:W-:Y:S01]  /*bc20*/  ISETP.NE.AND P1, PT, R4, 0x1, PT ;  /* 0x000000010400780c */ /* 0x002fe20003f25270 */
[----:B------:R-:W-:-:S02]  /*bc30*/  IMAD.MOV R4, RZ, RZ, -R2 ;  /* 0x000000ffff047224 */ /* 0x000fc400078e0a02 */
[----:B------:R-:W-:Y:S02]  /*bc40*/  IMAD.MOV.U32 R2, RZ, RZ, R11 ;  /* 0x000000ffff027224 */ /* 0x000fe400078e000b */
[----:B------:R-:W-:Y:S01]  /*bc50*/  IMAD R15, R4, UR4, R15 ;  /* 0x00000004040f7c24 */ /* 0x000fe2000f8e020f */
[----:B------:R-:W-:-:S03]  /*bc60*/  ULDC UR4, c[0x0][0x600] ;  /* 0x0001800000047ab9 */ /* 0x000fc60000000800 */
[----:B------:R-:W-:-:S04]  /*bc70*/  IMAD R15, R15, UR4, R14 ;  /* 0x000000040f0f7c24 */ /* 0x000fc8000f8e020e */
[----:B0-----:R-:W-:-:S04]  /*bc80*/  @P1 IMAD R12, R13, R20, R10 ;  /* 0x000000140d0c1224 */ /* 0x001fc800078e020a */
[----:B------:R-:W-:-:S05]  /*bc90*/  IMAD R12, R19, UR5, R12 ;  /* 0x00000005130c7c24 */ /* 0x000fca000f8e020c */
[----:B------:R-:W-:Y:S02]  /*bca0*/  SEL R22, R15, R12, !P1 ;  /* 0x0000000c0f167207 */ /* 0x000fe40004800000 */
[----:B------:R-:W-:-:S07]  /*bcb0*/  SEL R19, R12, R15, !P1 ;  /* 0x0000000f0c137207 */ /* 0x000fce0004800000 */
.L_x_289:
[----:B------:R-:W-:Y:S05]  /*bcc0*/  BSYNC B1 ;  /* 0x0000000000017941 */ /* 0x000fea0003800000 */
.L_x_288:
[----:B------:R-:W-:-:S13]  /*bcd0*/  LOP3.LUT P1, RZ, R3, 0xff, RZ, 0xc0, !PT ;  /* 0x000000ff03ff7812 */ /* 0x000fda000782c0ff */
[----:B------:R-:W-:Y:S05]  /*bce0*/  @P1 BRA `(.L_x_292) ;  /* 0xfffffff400201947 */ /* 0x000fea000383ffff */
[----:B------:R-:W-:Y:S05]  /*bcf0*/  BSYNC B0 ;  /* 0x0000000000007941 */ /* 0x000fea0003800000 */
.L_x_280:
[----:B------:R-:W-:-:S03]  /*bd00*/  UMOV UR4, 0xffffffff ;  /* 0xffffffff00047882 */ /* 0x000fc60000000000 */
[----:B------:R-:W-:Y:S05]  /*bd10*/  BRA.DIV UR4, `(.L_x_293) ;  /* 0x0000000e04ec7947 */ /* 0x000fea000b800000 */
[----:B------:R-:W-:-:S13]  /*bd20*/  ELECT P6, URZ, PT ;  /* 0x00000000003f782f */ /* 0x000fda00038c0000 */
.L_x_328:
[----:B------:R-:W-:Y:S04]  /*bd30*/  BSSY B0, `(.L_x_294) ;  /* 0x00000d6000007945 */ /* 0x000fe80003800000 */
[----:B------:R-:W-:Y:S05]  /*bd40*/  @!P6 BRA `(.L_x_295) ;  /* 0x0000000c0050e947 */ /* 0x000fea0003800000 */
[----:B------:R-:W-:-:S04]  /*bd50*/  LOP3.LUT R16, R16, 0x2, RZ, 0xfc, !PT ;  /* 0x0000000210107812 */ /* 0x000fc800078efcff */
[----:B------:R-:W-:-:S13]  /*bd60*/  ISETP.NE.AND P0, PT, R16, 0x3, PT ;  /* 0x000000031000780c */ /* 0x000fda0003f05270 */
[----:B------:R-:W-:Y:S05]  /*bd70*/  @!P0 BRA `(.L_x_296) ;  /* 0x0000000000048947 */ /* 0x000fea0003800000 */
[----:B------:R-:W-:Y:S01]  /*bd80*/  BPT.TRAP 0x1 ;  /* 0x000000040000795c */ /* 0x000fe20000300000 */
.L_x_296:
[----:B------:R-:W0:Y:S01]  /*bd90*/  S2R R3, SR_CgaCtaId ;  /* 0x0000000000037919 */ /* 0x000e220000008800 */
[----:B------:R-:W-:Y:S02]  /*bda0*/  MOV R2, 0x400 ;  /* 0x0000040000027802 */ /* 0x000fe40000000f00 */
[----:B------:R-:W-:Y:S02]  /*bdb0*/  SHF.L.U32 R4, R0, 0x1f, RZ ;  /* 0x0000001f00047819 */ /* 0x000fe400000006ff */
[----:B0-----:R-:W-:-:S05]  /*bdc0*/  LEA R2, R3, R2, 0x18 ;  /* 0x0000000203027211 */ /* 0x001fca00078ec0ff */
[----:B------:R-:W-:-:S04]  /*bdd0*/  VIADD R2, R2, 0xb8 ;  /* 0x000000b802027836 */ /* 0x000fc80000000000 */
[C---:B------:R-:W-:Y:S02]  /*bde0*/  IMAD R9, R7.reuse, 0x8, R2 ;  /* 0x0000000807097824 */ /* 0x040fe400078e0202 */
[----:B------:R-:W-:Y:S02]  /*bdf0*/  VIADD R7, R7, 0x1 ;  /* 0x0000000107077836 */ /* 0x000fe40000000000 */
[----:B------:R-:W0:Y:S03]  /*be00*/  SYNCS.PHASECHK.TRANS64.TRYWAIT P0, [R9+URZ], R4 ;  /* 0x00000004090075a7 */ /* 0x000e26000800017f */
[----:B------:R-:W-:-:S04]  /*be10*/  ISETP.NE.AND P1, PT, R7, 0x17, PT ;  /* 0x000000170700780c */ /* 0x000fc80003f25270 */
[----:B------:R-:W-:Y:S02]  /*be20*/  SEL R3, RZ, 0x1, P1 ;  /* 0x00000001ff037807 */ /* 0x000fe40000800000 */
[----:B------:R-:W-:Y:S02]  /*be30*/  SEL R7, R7, RZ, P1 ;  /* 0x000000ff07077207 */ /* 0x000fe40000800000 */
[----:B------:R-:W-:-:S03]  /*be40*/  LOP3.LUT R6, R0, R3, RZ, 0x3c, !PT ;  /* 0x0000000300067212 */ /* 0x000fc600078e3cff */
[----:B------:R-:W-:Y:S01]  /*be50*/  IMAD R8, R7, 0x8, R2 ;  /* 0x0000000807087824 */ /* 0x000fe200078e0202 */
[----:B------:R-:W-:Y:S01]  /*be60*/  SHF.L.U32 R5, R6, 0x1f, RZ ;  /* 0x0000001f06057819 */ /* 0x000fe200000006ff */
[----:B0-----:R-:W-:Y:S06]  /*be70*/  @!P0 BRA `(.L_x_297) ;  /* 0x0000000c00b48947 */ /* 0x001fec0003800000 */
.L_x_329:
[----:B------:R-:W1:Y:S01]  /*be80*/  SYNCS.PHASECHK.TRANS64.TRYWAIT P0, [R8+URZ], R5 ;  /* 0x00000005080075a7 */ /* 0x000e62000800017f */
[----:B------:R-:W-:-:S05]  /*be90*/  VIADD R0, R7, 0x1 ;  /* 0x0000000107007836 */ /* 0x000fca0000000000 */
[----:B------:R-:W-:-:S04]  /*bea0*/  ISETP.NE.AND P1, PT, R0, 0x17, PT ;  /* 0x000000170000780c */ /* 0x000fc80003f25270 */
[----:B------:R-:W-:Y:S02]  /*beb0*/  SEL R3, RZ, 0x1, P1 ;  /* 0x00000001ff037807 */ /* 0x000fe40000800000 */
[----:B------:R-:W-:Y:S02]  /*bec0*/  SEL R7, R0, RZ, P1 ;  /* 0x000000ff00077207 */ /* 0x000fe40000800000 */
[----:B------:R-:W-:-:S03]  /*bed0*/  LOP3.LUT R6, R6, R3, RZ, 0x3c, !PT ;  /* 0x0000000306067212 */ /* 0x000fc600078e3cff */
[----:B0-----:R-:W-:Y:S01]  /*bee0*/  IMAD R9, R7, 0x8, R2 ;  /* 0x0000000807097824 */ /* 0x001fe200078e0202 */
[----:B------:R-:W-:Y:S01]  /*bef0*/  SHF.L.U32 R4, R6, 0x1f, RZ ;  /* 0x0000001f06047819 */ /* 0x000fe200000006ff */
[----:B-1----:R-:W-:Y:S06]  /*bf00*/  @!P0 BRA `(.L_x_298) ;  /* 0x0000000c00a48947 */ /* 0x002fec0003800000 */
.L_x_330:
        /* <DEDUP_REMOVED lines=9> */
.L_x_331:
        /* <DEDUP_REMOVED lines=9> */
.L_x_332:
        /* <DEDUP_REMOVED lines=9> */
.L_x_333:
        /* <DEDUP_REMOVED lines=9> */
.L_x_334:
        /* <DEDUP_REMOVED lines=9> */
.L_x_335:
        /* <DEDUP_REMOVED lines=9> */
.L_x_336:
        /* <DEDUP_REMOVED lines=9> */
.L_x_337:
        /* <DEDUP_REMOVED lines=9> */
.L_x_338:
        /* <DEDUP_REMOVED lines=9> */
.L_x_339:
        /* <DEDUP_REMOVED lines=9> */
.L_x_340:
        /* <DEDUP_REMOVED lines=9> */
.L_x_341:
        /* <DEDUP_REMOVED lines=9> */
.L_x_342:
        /* <DEDUP_REMOVED lines=9> */
.L_x_343:
        /* <DEDUP_REMOVED lines=9> */
.L_x_344:
        /* <DEDUP_REMOVED lines=9> */
.L_x_345:
        /* <DEDUP_REMOVED lines=9> */
.L_x_346:
        /* <DEDUP_REMOVED lines=9> */
.L_x_347:
        /* <DEDUP_REMOVED lines=9> */
.L_x_348:
[----:B------:R-:W1:Y:S01]  /*c930*/  SYNCS.PHASECHK.TRANS64.TRYWAIT P0, [R9+URZ], R4 ;  /* 0x00000004090075a7 */ /* 0x000e62000800017f */
[----:B------:R-:W-:-:S05]  /*c940*/  VIADD R0, R7, 0x1 ;  /* 0x0000000107007836 */ /* 0x000fca0000000000 */
[----:B------:R-:W-:-:S04]  /*c950*/  ISETP.NE.AND P1, PT, R0, 0x17, PT ;  /* 0x000000170000780c */ /* 0x000fc80003f25270 */
[----:B------:R-:W-:Y:S02]  /*c960*/  SEL R3, RZ, 0x1, P1 ;  /* 0x00000001ff037807 */ /* 0x000fe40000800000 */
[----:B------:R-:W-:Y:S02]  /*c970*/  SEL R7, R0, RZ, P1 ;  /* 0x000000ff00077207 */ /* 0x000fe40000800000 */
[----:B------:R-:W-:-:S03]  /*c980*/  LOP3.LUT R11, R6, R3, RZ, 0x3c, !PT ;  /* 0x00000003060b7212 */ /* 0x000fc600078e3cff */
[----:B------:R-:W-:Y:S01]  /*c990*/  IMAD R6, R7, 0x8, R2 ;  /* 0x0000000807067824 */ /* 0x000fe200078e0202 */
[----:B0-----:R-:W-:Y:S01]  /*c9a0*/  SHF.L.U32 R5, R11, 0x1f, RZ ;  /* 0x0000001f0b057819 */ /* 0x001fe200000006ff */
[----:B-1----:R-:W-:Y:S06]  /*c9b0*/  @!P0 BRA `(.L_x_317) ;  /* 0x0000000800748947 */ /* 0x002fec0003800000 */
.L_x_349:
[----:B------:R-:W1:Y:S01]  /*c9c0*/  SYNCS.PHASECHK.TRANS64.TRYWAIT P0, [R6+URZ], R5 ;  /* 0x00000005060075a7 */ /* 0x000e62000800017f */
[----:B------:R-:W-:-:S05]  /*c9d0*/  VIADD R0, R7, 0x1 ;  /* 0x0000000107007836 */ /* 0x000fca0000000000 */
[----:B------:R-:W-:-:S04]  /*c9e0*/  ISETP.NE.AND P1, PT, R0, 0x17, PT ;  /* 0x000000170000780c */ /* 0x000fc80003f25270 */
[----:B0-----:R-:W-:Y:S02]  /*c9f0*/  SEL R4, RZ, 0x1, P1 ;  /* 0x00000001ff047807 */ /* 0x001fe40000800000 */
[----:B------:R-:W-:Y:S02]  /*ca00*/  SEL R3, R0, RZ, P1 ;  /* 0x000000ff00037207 */ /* 0x000fe40000800000 */
[----:B------:R-:W-:Y:S01]  /*ca10*/  LOP3.LUT R0, R11, R4, RZ, 0x3c, !PT ;  /* 0x000000040b007212 */ /* 0x000fe200078e3cff */
[----:B-1----:R-:W-:Y:S06]  /*ca20*/  @!P0 BRA `(.L_x_318) ;  /* 0x00000008006c8947 */ /* 0x002fec0003800000 */
.L_x_350:
[----:B------:R-:W-:Y:S01]  /*ca30*/  IMAD R3, R3, 0x8, R2 ;  /* 0x0000000803037824 */ /* 0x000fe200078e0202 */
[----:B------:R-:W-:-:S07]  /*ca40*/  SHF.L.U32 R0, R0, 0x1f, RZ ;  /* 0x0000001f00007819 */ /* 0x000fce00000006ff */
.L_x_319:
[----:B-1----:R1:W2:Y:S02]  /*ca50*/  SYNCS.PHASECHK.TRANS64.TRYWAIT P0, [R3+URZ], R0 ;  /* 0x00000000030075a7 */ /* 0x0022a4000800017f */
[----:B--2---:R-:W-:Y:S05]  /*ca60*/  @!P0 NANOSLEEP.SYNCS 0x989680 ;  /* 0x009896800000895d */ /* 0x004fea0003900000 */
[----:B------:R-:W2:Y:S02]  /*ca70*/  @!P0 SYNCS.PHASECHK.TRANS64 P0, [R3+URZ], R0 ;  /* 0x00000000030085a7 */ /* 0x000ea4000800007f */
[----:B--2---:R-:W-:Y:S05]  /*ca80*/  @!P0 BRA `(.L_x_319) ;  /* 0xfffffffc00f08947 */ /* 0x004fea000383ffff */
.L_x_295:
[----:B------:R-:W-:Y:S05]  /*ca90*/  BSYNC B0 ;  /* 0x0000000000007941 */ /* 0x000fea0003800000 */
.L_x_294:
[----:B------:R-:W-:Y:S05]  /*caa0*/  EXIT ;  /* 0x000000000000794d */ /* 0x000fea0003800000 */
.L_x_20:
[----:B-1----:R1:W2:Y:S02]  /*cab0*/  SYNCS.PHASECHK.TRANS64.TRYWAIT P0, [R153+URZ], R0 ;  /* 0x00000000990075a7 */ /* 0x0022a4000800017f */
[----:B--2---:R-:W-:Y:S05]  /*cac0*/  @!P0 NANOSLEEP.SYNCS 0x989680 ;  /* 0x009896800000895d */ /* 0x004fea0003900000 */
[----:B------:R-:W2:Y:S02]  /*cad0*/  @!P0 SYNCS.PHASECHK.TRANS64 P0, [R153+URZ], R0 ;  /* 0x00000000990085a7 */ /* 0x000ea4000800007f */
[----:B--2---:R-:W-:Y:S05]  /*cae0*/  @!P0 BRA `(.L_x_20) ;  /* 0xfffffffc00f08947 */ /* 0x004fea000383ffff */
[----:B------:R-:W-:Y:S05]  /*caf0*/  BRA `(.L_x_320) ;  /* 0xffffff4c009c7947 */ /* 0x000fea000383ffff */
.L_x_25:
[----:B--2---:R2:W3:Y:S02]  /*cb00*/  SYNCS.PHASECHK.TRANS64.TRYWAIT P1, [R3+URZ], R0 ;  /* 0x00000000030075a7 */ /* 0x0044e4000802017f */
[----:B---3--:R-:W-:Y:S05]  /*cb10*/  @!P1 NANOSLEEP.SYNCS 0x989680 ;  /* 0x009896800000995d */ /* 0x008fea0003900000 */
[----:B------:R-:W3:Y:S02]  /*cb20*/  @!P1 SYNCS.PHASECHK.TRANS64 P1, [R3+URZ], R0 ;  /* 0x00000000030095a7 */ /* 0x000ee4000802007f */
[----:B---3--:R-:W-:Y:S05]  /*cb30*/  @!P1 BRA `(.L_x_25) ;  /* 0xfffffffc00f09947 */ /* 0x008fea000383ffff */
[----:B------:R-:W-:Y:S05]  /*cb40*/  BRA `(.L_x_24) ;  /* 0xffffff5000087947 */ /* 0x000fea000383ffff */
.L_x_30:
[----:B--2---:R-:W-:-:S04]  /*cb50*/  IMAD.U32 R5, RZ, RZ, UR7 ;  /* 0x00000007ff057e24 */ /* 0x004fc8000f8e00ff */
[----:B------:R2:W3:Y:S03]  /*cb60*/  SYNCS.PHASECHK.TRANS64.TRYWAIT P1, [R5+URZ], R4 ;  /* 0x00000004050075a7 */ /* 0x0004e6000802017f */
[----:B---3--:R-:W-:Y:S05]  /*cb70*/  @!P1 NANOSLEEP.SYNCS 0x989680 ;  /* 0x009896800000995d */ /* 0x008fea0003900000 */
[----:B------:R-:W3:Y:S02]  /*cb80*/  @!P1 SYNCS.PHASECHK.TRANS64 P1, [R5+URZ], R4 ;  /* 0x00000004050095a7 */ /* 0x000ee4000802007f */
[----:B---3--:R-:W-:Y:S05]  /*cb90*/  @!P1 BRA `(.L_x_30) ;  /* 0xfffffffc00ec9947 */ /* 0x008fea000383ffff */
[----:B------:R-:W-:Y:S05]  /*cba0*/  BRA `(.L_x_29) ;  /* 0xffffff5400d07947 */ /* 0x000fea000383ffff */
.L_x_36:
[----:B-1----:R1:W2:Y:S02]  /*cbb0*/  SYNCS.PHASECHK.TRANS64.TRYWAIT P0, [R153+URZ+0x10], R0 ;  /* 0x00001000990075a7 */ /* 0x0022a4000800017f */
[----:B--2---:R-:W-:Y:S05]  /*cbc0*/  @!P0 NANOSLEEP.SYNCS 0x989680 ;  /* 0x009896800000895d */ /* 0x004fea0003900000 */
[----:B------:R-:W2:Y:S02]  /*cbd0*/  @!P0 SYNCS.PHASECHK.TRANS64 P0, [R153+URZ+0x10], R0 ;  /* 0x00001000990085a7 */ /* 0x000ea4000800007f */
[----:B--2---:R-:W-:Y:S05]  /*cbe0*/  @!P0 BRA `(.L_x_36) ;  /* 0xfffffffc00f08947 */ /* 0x004fea000383ffff */
[----:B------:R-:W-:Y:S05]  /*cbf0*/  BRA `(.L_x_321) ;  /* 0xffffff6000147947 */ /* 0x000fea000383ffff */
.L_x_281:
[----:B------:R-:W-:Y:S01]  /*cc00*/  BSSY B1, `(.L_x_322) ;  /* 0x0000006000017945 */ /* 0x000fe20003800000 */
[----:B------:R-:W-:-:S07]  /*cc10*/  IMAD.MOV.U32 R15, RZ, RZ, -0x1 ;  /* 0xffffffffff0f7424 */ /* 0x000fce00078e00ff */
[----:B-----5:R-:W-:Y:S05]  /*cc20*/  WARPSYNC.COLLECTIVE R15, `(.L_x_323) ;  /* 0x000000000f0c7348 */ /* 0x020fea0003c00000 */
[----:B------:R-:W-:Y:S02]  /*cc30*/  ELECT P6, UR62, PT ;  /* 0x00000000003e782f */ /* 0x000fe400038c0000 */
[----:B------:R-:W-:Y:S01]  /*cc40*/  MOV R14, UR62 ;  /* 0x0000003e000e7c02 */ /* 0x000fe20008000f00 */
[----:B-----5:R-:W-:Y:S10]  /*cc50*/  ENDCOLLECTIVE ;  /* 0x000000000000791b */ /* 0x020ff40003800000 */
.L_x_323:
[----:B------:R-:W-:Y:S05]  /*cc60*/  BSYNC B1 ;  /* 0x0000000000017941 */ /* 0x000fea0003800000 */
.L_x_322:
[----:B------:R-:W-:Y:S05]  /*cc70*/  BRA `(.L_x_324) ;  /* 0xffffffe400487947 */ /* 0x000fea000383ffff */
.L_x_284:
[----:B-1----:R1:W2:Y:S02]  /*cc80*/  SYNCS.PHASECHK.TRANS64.TRYWAIT P1, [R12+URZ+0xb8], R5 ;  /* 0x0000b8050c0075a7 */ /* 0x0022a4000802017f */
[----:B--2---:R-:W-:Y:S05]  /*cc90*/  @!P1 NANOSLEEP.SYNCS 0x989680 ;  /* 0x009896800000995d */ /* 0x004fea0003900000 */
[----:B------:R-:W2:Y:S02]  /*cca0*/  @!P1 SYNCS.PHASECHK.TRANS64 P1, [R12+URZ+0xb8], R5 ;  /* 0x0000b8050c0095a7 */ /* 0x000ea4000802007f */
[----:B--2---:R-:W-:Y:S05]  /*ccb0*/  @!P1 BRA `(.L_x_284) ;  /* 0xfffffffc00f09947 */ /* 0x004fea000383ffff */
[----:B------:R-:W-:Y:S05]  /*ccc0*/  BRA `(.L_x_325) ;  /* 0xffffffe400807947 */ /* 0x000fea000383ffff */
.L_x_293:
[----:B------:R-:W-:Y:S01]  /*ccd0*/  BSSY B0, `(.L_x_326) ;  /* 0x0000006000007945 */ /* 0x000fe20003800000 */
[----:B------:R-:W-:-:S07]  /*cce0*/  IMAD.MOV.U32 R15, RZ, RZ, -0x1 ;  /* 0xffffffffff0f7424 */ /* 0x000fce00078e00ff */
[----:B-----5:R-:W-:Y:S05]  /*ccf0*/  WARPSYNC.COLLECTIVE R15, `(.L_x_327) ;  /* 0x000000000f0c7348 */ /* 0x020fea0003c00000 */
[----:B------:R-:W-:Y:S02]  /*cd00*/  ELECT P6, UR62, PT ;  /* 0x00000000003e782f */ /* 0x000fe400038c0000 */
[----:B------:R-:W-:Y:S01]  /*cd10*/  MOV R14, UR62 ;  /* 0x0000003e000e7c02 */ /* 0x000fe20008000f00 */
[----:B-----5:R-:W-:Y:S10]  /*cd20*/  ENDCOLLECTIVE ;  /* 0x000000000000791b */ /* 0x020ff40003800000 */
.L_x_327:
[----:B------:R-:W-:Y:S05]  /*cd30*/  BSYNC B0 ;  /* 0x0000000000007941 */ /* 0x000fea0003800000 */
.L_x_326:
[----:B------:R-:W-:Y:S05]  /*cd40*/  BRA `(.L_x_328) ;  /* 0xffffffec00f87947 */ /* 0x000fea000383ffff */
.L_x_297:
[----:B0-----:R0:W1:Y:S02]  /*cd50*/  SYNCS.PHASECHK.TRANS64.TRYWAIT P0, [R9+URZ], R4 ;  /* 0x00000004090075a7 */ /* 0x001064000800017f */
[----:B-1----:R-:W-:Y:S05]  /*cd60*/  @!P0 NANOSLEEP.SYNCS 0x989680 ;  /* 0x009896800000895d */ /* 0x002fea0003900000 */
[----:B------:R-:W1:Y:S02]  /*cd70*/  @!P0 SYNCS.PHASECHK.TRANS64 P0, [R9+URZ], R4 ;  /* 0x00000004090085a7 */ /* 0x000e64000800007f */
[----:B-1----:R-:W-:Y:S05]  /*cd80*/  @!P0 BRA `(.L_x_297) ;  /* 0xfffffffc00f08947 */ /* 0x002fea000383ffff */
[----:B------:R-:W-:Y:S05]  /*cd90*/  BRA `(.L_x_329) ;  /* 0xfffffff000387947 */ /* 0x000fea000383ffff */
.L_x_298:
[----:B0-----:R0:W1:Y:S02]  /*cda0*/  SYNCS.PHASECHK.TRANS64.TRYWAIT P0, [R8+URZ], R5 ;  /* 0x00000005080075a7 */ /* 0x001064000800017f */
[----:B-1----:R-:W-:Y:S05]  /*cdb0*/  @!P0 NANOSLEEP.SYNCS 0x989680 ;  /* 0x009896800000895d */ /* 0x002fea0003900000 */
[----:B------:R-:W1:Y:S02]  /*cdc0*/  @!P0 SYNCS.PHASECHK.TRANS64 P0, [R8+URZ], R5 ;  /* 0x00000005080085a7 */ /* 0x000e64000800007f */
[----:B-1----:R-:W-:Y:S05]  /*cdd0*/  @!P0 BRA `(.L_x_298) ;  /* 0xfffffffc00f08947 */ /* 0x002fea000383ffff */
[----:B------:R-:W-:Y:S05]  /*cde0*/  BRA `(.L_x_330) ;  /* 0xfffffff000487947 */ /* 0x000fea000383ffff */
.L_x_299:
[----:B0-----:R0:W1:Y:S02]  /*cdf0*/  SYNCS.PHASECHK.TRANS64.TRYWAIT P0, [R9+URZ], R4 ;  /* 0x00000004090075a7 */ /* 0x001064000800017f */
[----:B-1----:R-:W-:Y:S05]  /*ce00*/  @!P0 NANOSLEEP.SYNCS 0x989680 ;  /* 0x009896800000895d */ /* 0x002fea0003900000 */
[----:B------:R-:W1:Y:S02]  /*ce10*/  @!P0 SYNCS.PHASECHK.TRANS64 P0, [R9+URZ], R4 ;  /* 0x00000004090085a7 */ /* 0x000e64000800007f */
[----:B-1----:R-:W-:Y:S05]  /*ce20*/  @!P0 BRA `(.L_x_299) ;  /* 0xfffffffc00f08947 */ /* 0x002fea000383ffff */
[----:B------:R-:W-:Y:S05]  /*ce30*/  BRA `(.L_x_331) ;  /* 0xfffffff000587947 */ /* 0x000fea000383ffff */
.L_x_300:
[----:B0-----:R0:W1:Y:S02]  /*ce40*/  SYNCS.PHASECHK.TRANS64.TRYWAIT P0, [R8+URZ], R5 ;  /* 0x00000005080075a7 */ /* 0x001064000800017f */
[----:B-1----:R-:W-:Y:S05]  /*ce50*/  @!P0 NANOSLEEP.SYNCS 0x989680 ;  /* 0x009896800000895d */ /* 0x002fea0003900000 */
[----:B------:R-:W1:Y:S02]  /*ce60*/  @!P0 SYNCS.PHASECHK.TRANS64 P0, [R8+URZ], R5 ;  /* 0x00000005080085a7 */ /* 0x000e64000800007f */
[----:B-1----:R-:W-:Y:S05]  /*ce70*/  @!P0 BRA `(.L_x_300) ;  /* 0xfffffffc00f08947 */ /* 0x002fea000383ffff */
[----:B------:R-:W-:Y:S05]  /*ce80*/  BRA `(.L_x_332) ;  /* 0xfffffff000687947 */ /* 0x000fea000383ffff */
.L_x_301:
[----:B0-----:R0:W1:Y:S02]  /*ce90*/  SYNCS.PHASECHK.TRANS64.TRYWAIT P0, [R9+URZ], R4 ;  /* 0x00000004090075a7 */ /* 0x001064000800017f */
[----:B-1----:R-:W-:Y:S05]  /*cea0*/  @!P0 NANOSLEEP.SYNCS 0x989680 ;  /* 0x009896800000895d */ /* 0x002fea0003900000 */
[----:B------:R-:W1:Y:S02]  /*ceb0*/  @!P0 SYNCS.PHASECHK.TRANS64 P0, [R9+URZ], R4 ;  /* 0x00000004090085a7 */ /* 0x000e64000800007f */
[----:B-1----:R-:W-:Y:S05]  /*cec0*/  @!P0 BRA `(.L_x_301) ;  /* 0xfffffffc00f08947 */ /* 0x002fea000383ffff */
[----:B------:R-:W-:Y:S05]  /*ced0*/  BRA `(.L_x_333) ;  /* 0xfffffff000787947 */ /* 0x000fea000383ffff */
.L_x_302:
[----:B0-----:R0:W1:Y:S02]  /*cee0*/  SYNCS.PHASECHK.TRANS64.TRYWAIT P0, [R8+URZ], R5 ;  /* 0x00000005080075a7 */ /* 0x001064000800017f */
[----:B-1----:R-:W-:Y:S05]  /*cef0*/  @!P0 NANOSLEEP.SYNCS 0x989680 ;  /* 0x009896800000895d */ /* 0x002fea0003900000 */
[----:B------:R-:W1:Y:S02]  /*cf00*/  @!P0 SYNCS.PHASECHK.TRANS64 P0, [R8+URZ], R5 ;  /* 0x00000005080085a7 */ /* 0x000e64000800007f */
[----:B-1----:R-:W-:Y:S05]  /*cf10*/  @!P0 BRA `(.L_x_302) ;  /* 0xfffffffc00f08947 */ /* 0x002fea000383ffff */
[----:B------:R-:W-:Y:S05]  /*cf20*/  BRA `(.L_x_334) ;  /* 0xfffffff000887947 */ /* 0x000fea000383ffff */
.L_x_303:
[----:B0-----:R0:W1:Y:S02]  /*cf30*/  SYNCS.PHASECHK.TRANS64.TRYWAIT P0, [R9+URZ], R4 ;  /* 0x00000004090075a7 */ /* 0x001064000800017f */
[----:B-1----:R-:W-:Y:S05]  /*cf40*/  @!P0 NANOSLEEP.SYNCS 0x989680 ;  /* 0x009896800000895d */ /* 0x002fea0003900000 */
[----:B------:R-:W1:Y:S02]  /*cf50*/  @!P0 SYNCS.PHASECHK.TRANS64 P0, [R9+URZ], R4 ;  /* 0x00000004090085a7 */ /* 0x000e64000800007f */
[----:B-1----:R-:W-:Y:S05]  /*cf60*/  @!P0 BRA `(.L_x_303) ;  /* 0xfffffffc00f08947 */ /* 0x002fea000383ffff */
[----:B------:R-:W-:Y:S05]  /*cf70*/  BRA `(.L_x_335) ;  /* 0xfffffff000987947 */ /* 0x000fea000383ffff */
.L_x_304:
[----:B0-----:R0:W1:Y:S02]  /*cf80*/  SYNCS.PHASECHK.TRANS64.TRYWAIT P0, [R8+URZ], R5 ;  /* 0x00000005080075a7 */ /* 0x001064000800017f */
[----:B-1----:R-:W-:Y:S05]  /*cf90*/  @!P0 NANOSLEEP.SYNCS 0x989680 ;  /* 0x009896800000895d */ /* 0x002fea0003900000 */
[----:B------:R-:W1:Y:S02]  /*cfa0*/  @!P0 SYNCS.PHASECHK.TRANS64 P0, [R8+URZ], R5 ;  /* 0x00000005080085a7 */ /* 0x000e64000800007f */
[----:B-1----:R-:W-:Y:S05]  /*cfb0*/  @!P0 BRA `(.L_x_304) ;  /* 0xfffffffc00f08947 */ /* 0x002fea000383ffff */
[----:B------:R-:W-:Y:S05]  /*cfc0*/  BRA `(.L_x_336) ;  /* 0xfffffff000a87947 */ /* 0x000fea000383ffff */
.L_x_305:
[----:B0-----:R0:W1:Y:S02]  /*cfd0*/  SYNCS.PHASECHK.TRANS64.TRYWAIT P0, [R9+URZ], R4 ;  /* 0x00000004090075a7 */ /* 0x001064000800017f */
[----:B-1----:R-:W-:Y:S05]  /*cfe0*/  @!P0 NANOSLEEP.SYNCS 0x989680 ;  /* 0x009896800000895d */ /* 0x002fea0003900000 */
[----:B------:R-:W1:Y:S02]  /*cff0*/  @!P0 SYNCS.PHASECHK.TRANS64 P0, [R9+URZ], R4 ;  /* 0x00000004090085a7 */ /* 0x000e64000800007f */
[----:B-1----:R-:W-:Y:S05]  /*d000*/  @!P0 BRA `(.L_x_305) ;  /* 0xfffffffc00f08947 */ /* 0x002fea000383ffff */
[----:B------:R-:W-:Y:S05]  /*d010*/  BRA `(.L_x_337) ;  /* 0xfffffff000b87947 */ /* 0x000fea000383ffff */
.L_x_306:
[----:B0-----:R0:W1:Y:S02]  /*d020*/  SYNCS.PHASECHK.TRANS64.TRYWAIT P0, [R8+URZ], R5 ;  /* 0x00000005080075a7 */ /* 0x001064000800017f */
[----:B-1----:R-:W-:Y:S05]  /*d030*/  @!P0 NANOSLEEP.SYNCS 0x989680 ;  /* 0x009896800000895d */ /* 0x002fea0003900000 */
[----:B------:R-:W1:Y:S02]  /*d040*/  @!P0 SYNCS.PHASECHK.TRANS64 P0, [R8+URZ], R5 ;  /* 0x00000005080085a7 */ /* 0x000e64000800007f */
[----:B-1----:R-:W-:Y:S05]  /*d050*/  @!P0 BRA `(.L_x_306) ;  /* 0xfffffffc00f08947 */ /* 0x002fea000383ffff */
[----:B------:R-:W-:Y:S05]  /*d060*/  BRA `(.L_x_338) ;  /* 0xfffffff000c87947 */ /* 0x000fea000383ffff */
.L_x_307:
[----:B0-----:R0:W1:Y:S02]  /*d070*/  SYNCS.PHASECHK.TRANS64.TRYWAIT P0, [R9+URZ], R4 ;  /* 0x00000004090075a7 */ /* 0x001064000800017f */
[----:B-1----:R-:W-:Y:S05]  /*d080*/  @!P0 NANOSLEEP.SYNCS 0x989680 ;  /* 0x009896800000895d */ /* 0x002fea0003900000 */
[----:B------:R-:W1:Y:S02]  /*d090*/  @!P0 SYNCS.PHASECHK.TRANS64 P0, [R9+URZ], R4 ;  /* 0x00000004090085a7 */ /* 0x000e64000800007f */
[----:B-1----:R-:W-:Y:S05]  /*d0a0*/  @!P0 BRA `(.L_x_307) ;  /* 0xfffffffc00f08947 */ /* 0x002fea000383ffff */
[----:B------:R-:W-:Y:S05]  /*d0b0*/  BRA `(.L_x_339) ;  /* 0xfffffff000d87947 */ /* 0x000fea000383ffff */
.L_x_308:
[----:B0-----:R0:W1:Y:S02]  /*d0c0*/  SYNCS.PHASECHK.TRANS64.TRYWAIT P0, [R8+URZ], R5 ;  /* 0x00000005080075a7 */ /* 0x001064000800017f */
[----:B-1----:R-:W-:Y:S05]  /*d0d0*/  @!P0 NANOSLEEP.SYNCS 0x989680 ;  /* 0x009896800000895d */ /* 0x002fea0003900000 */
[----:B------:R-:W1:Y:S02]  /*d0e0*/  @!P0 SYNCS.PHASECHK.TRANS64 P0, [R8+URZ], R5 ;  /* 0x00000005080085a7 */ /* 0x000e64000800007f */
[----:B-1----:R-:W-:Y:S05]  /*d0f0*/  @!P0 BRA `(.L_x_308) ;  /* 0xfffffffc00f08947 */ /* 0x002fea000383ffff */
[----:B------:R-:W-:Y:S05]  /*d100*/  BRA `(.L_x_340) ;  /* 0xfffffff000e87947 */ /* 0x000fea000383ffff */
.L_x_309:
[----:B0-----:R0:W1:Y:S02]  /*d110*/  SYNCS.PHASECHK.TRANS64.TRYWAIT P0, [R9+URZ], R4 ;  /* 0x00000004090075a7 */ /* 0x001064000800017f */
[----:B-1----:R-:W-:Y:S05]  /*d120*/  @!P0 NANOSLEEP.SYNCS 0x989680 ;  /* 0x009896800000895d */ /* 0x002fea0003900000 */
[----:B------:R-:W1:Y:S02]  /*d130*/  @!P0 SYNCS.PHASECHK.TRANS64 P0, [R9+URZ], R4 ;  /* 0x00000004090085a7 */ /* 0x000e64000800007f */
[----:B-1----:R-:W-:Y:S05]  /*d140*/  @!P0 BRA `(.L_x_309) ;  /* 0xfffffffc00f08947 */ /* 0x002fea000383ffff */
[----:B------:R-:W-:Y:S05]  /*d150*/  BRA `(.L_x_341) ;  /* 0xfffffff000f87947 */ /* 0x000fea000383ffff */
.L_x_310:
[----:B0-----:R0:W1:Y:S02]  /*d160*/  SYNCS.PHASECHK.TRANS64.TRYWAIT P0, [R8+URZ], R5 ;  /* 0x00000005080075a7 */ /* 0x001064000800017f */
[----:B-1----:R-:W-:Y:S05]  /*d170*/  @!P0 NANOSLEEP.SYNCS 0x989680 ;  /* 0x009896800000895d */ /* 0x002fea0003900000 */
[----:B------:R-:W1:Y:S02]  /*d180*/  @!P0 SYNCS.PHASECHK.TRANS64 P0, [R8+URZ], R5 ;  /* 0x00000005080085a7 */ /* 0x000e64000800007f */
[----:B-1----:R-:W-:Y:S05]  /*d190*/  @!P0 BRA `(.L_x_310) ;  /* 0xfffffffc00f08947 */ /* 0x002fea000383ffff */
[----:B------:R-:W-:Y:S05]  /*d1a0*/  BRA `(.L_x_342) ;  /* 0xfffffff400087947 */ /* 0x000fea000383ffff */
.L_x_311:
[----:B0-----:R0:W1:Y:S02]  /*d1b0*/  SYNCS.PHASECHK.TRANS64.TRYWAIT P0, [R9+URZ], R4 ;  /* 0x00000004090075a7 */ /* 0x001064000800017f */
[----:B-1----:R-:W-:Y:S05]  /*d1c0*/  @!P0 NANOSLEEP.SYNCS 0x989680 ;  /* 0x009896800000895d */ /* 0x002fea0003900000 */
[----:B------:R-:W1:Y:S02]  /*d1d0*/  @!P0 SYNCS.PHASECHK.TRANS64 P0, [R9+URZ], R4 ;  /* 0x00000004090085a7 */ /* 0x000e64000800007f */
[----:B-1----:R-:W-:Y:S05]  /*d1e0*/  @!P0 BRA `(.L_x_311) ;  /* 0xfffffffc00f08947 */ /* 0x002fea000383ffff */
[----:B------:R-:W-:Y:S05]  /*d1f0*/  BRA `(.L_x_343) ;  /* 0xfffffff400187947 */ /* 0x000fea000383ffff */
.L_x_312:
[----:B0-----:R0:W1:Y:S02]  /*d200*/  SYNCS.PHASECHK.TRANS64.TRYWAIT P0, [R8+URZ], R5 ;  /* 0x00000005080075a7 */ /* 0x001064000800017f */
[----:B-1----:R-:W-:Y:S05]  /*d210*/  @!P0 NANOSLEEP.SYNCS 0x989680 ;  /* 0x009896800000895d */ /* 0x002fea0003900000 */
[----:B------:R-:W1:Y:S02]  /*d220*/  @!P0 SYNCS.PHASECHK.TRANS64 P0, [R8+URZ], R5 ;  /* 0x00000005080085a7 */ /* 0x000e64000800007f */
[----:B-1----:R-:W-:Y:S05]  /*d230*/  @!P0 BRA `(.L_x_312) ;  /* 0xfffffffc00f08947 */ /* 0x002fea000383ffff */
[----:B------:R-:W-:Y:S05]  /*d240*/  BRA `(.L_x_344) ;  /* 0xfffffff400287947 */ /* 0x000fea000383ffff */
.L_x_313:
[----:B0-----:R0:W1:Y:S02]  /*d250*/  SYNCS.PHASECHK.TRANS64.TRYWAIT P0, [R9+URZ], R4 ;  /* 0x00000004090075a7 */ /* 0x001064000800017f */
[----:B-1----:R-:W-:Y:S05]  /*d260*/  @!P0 NANOSLEEP.SYNCS 0x989680 ;  /* 0x009896800000895d */ /* 0x002fea0003900000 */
[----:B------:R-:W1:Y:S02]  /*d270*/  @!P0 SYNCS.PHASECHK.TRANS64 P0, [R9+URZ], R4 ;  /* 0x00000004090085a7 */ /* 0x000e64000800007f */
[----:B-1----:R-:W-:Y:S05]  /*d280*/  @!P0 BRA `(.L_x_313) ;  /* 0xfffffffc00f08947 */ /* 0x002fea000383ffff */
[----:B------:R-:W-:Y:S05]  /*d290*/  BRA `(.L_x_345) ;  /* 0xfffffff400387947 */ /* 0x000fea000383ffff */
.L_x_314:
[----:B0-----:R0:W1:Y:S02]  /*d2a0*/  SYNCS.PHASECHK.TRANS64.TRYWAIT P0, [R8+URZ], R5 ;  /* 0x00000005080075a7 */ /* 0x001064000800017f */
[----:B-1----:R-:W-:Y:S05]  /*d2b0*/  @!P0 NANOSLEEP.SYNCS 0x989680 ;  /* 0x009896800000895d */ /* 0x002fea0003900000 */
[----:B------:R-:W1:Y:S02]  /*d2c0*/  @!P0 SYNCS.PHASECHK.TRANS64 P0, [R8+URZ], R5 ;  /* 0x00000005080085a7 */ /* 0x000e64000800007f */
[----:B-1----:R-:W-:Y:S05]  /*d2d0*/  @!P0 BRA `(.L_x_314) ;  /* 0xfffffffc00f08947 */ /* 0x002fea000383ffff */
[----:B------:R-:W-:Y:S05]  /*d2e0*/  BRA `(.L_x_346) ;  /* 0xfffffff400487947 */ /* 0x000fea000383ffff */
.L_x_315:
[----:B0-----:R0:W1:Y:S02]  /*d2f0*/  SYNCS.PHASECHK.TRANS64.TRYWAIT P0, [R9+URZ], R4 ;  /* 0x00000004090075a7 */ /* 0x001064000800017f */
[----:B-1----:R-:W-:Y:S05]  /*d300*/  @!P0 NANOSLEEP.SYNCS 0x989680 ;  /* 0x009896800000895d */ /* 0x002fea0003900000 */
[----:B------:R-:W1:Y:S02]  /*d310*/  @!P0 SYNCS.PHASECHK.TRANS64 P0, [R9+URZ], R4 ;  /* 0x00000004090085a7 */ /* 0x000e64000800007f */
[----:B-1----:R-:W-:Y:S05]  /*d320*/  @!P0 BRA `(.L_x_315) ;  /* 0xfffffffc00f08947 */ /* 0x002fea000383ffff */
[----:B------:R-:W-:Y:S05]  /*d330*/  BRA `(.L_x_347) ;  /* 0xfffffff400587947 */ /* 0x000fea000383ffff */
.L_x_316:
[----:B0-----:R0:W1:Y:S02]  /*d340*/  SYNCS.PHASECHK.TRANS64.TRYWAIT P0, [R8+URZ], R5 ;  /* 0x00000005080075a7 */ /* 0x001064000800017f */
[----:B-1----:R-:W-:Y:S05]  /*d350*/  @!P0 NANOSLEEP.SYNCS 0x989680 ;  /* 0x009896800000895d */ /* 0x002fea0003900000 */
[----:B------:R-:W1:Y:S02]  /*d360*/  @!P0 SYNCS.PHASECHK.TRANS64 P0, [R8+URZ], R5 ;  /* 0x00000005080085a7 */ /* 0x000e64000800007f */
[----:B-1----:R-:W-:Y:S05]  /*d370*/  @!P0 BRA `(.L_x_316) ;  /* 0xfffffffc00f08947 */ /* 0x002fea000383ffff */
[----:B------:R-:W-:Y:S05]  /*d380*/  BRA `(.L_x_348) ;  /* 0xfffffff400687947 */ /* 0x000fea000383ffff */
.L_x_317:
[----:B0-----:R0:W1:Y:S02]  /*d390*/  SYNCS.PHASECHK.TRANS64.TRYWAIT P0, [R9+URZ], R4 ;  /* 0x00000004090075a7 */ /* 0x001064000800017f */
[----:B-1----:R-:W-:Y:S05]  /*d3a0*/  @!P0 NANOSLEEP.SYNCS 0x989680 ;  /* 0x009896800000895d */ /* 0x002fea0003900000 */
[----:B------:R-:W1:Y:S02]  /*d3b0*/  @!P0 SYNCS.PHASECHK.TRANS64 P0, [R9+URZ], R4 ;  /* 0x00000004090085a7 */ /* 0x000e64000800007f */
[----:B-1----:R-:W-:Y:S05]  /*d3c0*/  @!P0 BRA `(.L_x_317) ;  /* 0xfffffffc00f08947 */ /* 0x002fea000383ffff */
[----:B------:R-:W-:Y:S05]  /*d3d0*/  BRA `(.L_x_349) ;  /* 0xfffffff400787947 */ /* 0x000fea000383ffff */
.L_x_318:
[----:B0-----:R0:W1:Y:S02]  /*d3e0*/  SYNCS.PHASECHK.TRANS64.TRYWAIT P0, [R6+URZ], R5 ;  /* 0x00000005060075a7 */ /* 0x001064000800017f */
[----:B-1----:R-:W-:Y:S05]  /*d3f0*/  @!P0 NANOSLEEP.SYNCS 0x989680 ;  /* 0x009896800000895d */ /* 0x002fea0003900000 */
[----:B------:R-:W1:Y:S02]  /*d400*/  @!P0 SYNCS.PHASECHK.TRANS64 P0, [R6+URZ], R5 ;  /* 0x00000005060085a7 */ /* 0x000e64000800007f */
[----:B-1----:R-:W-:Y:S05]  /*d410*/  @!P0 BRA `(.L_x_318) ;  /* 0xfffffffc00f08947 */ /* 0x002fea000383ffff */
[----:B------:R-:W-:Y:S05]  /*d420*/  BRA `(.L_x_350) ;  /* 0xfffffff400807947 */ /* 0x000fea000383ffff */
.L_x_351:
[----:B------:R-:W-:-:S00]  /*d430*/  BRA `(.L_x_351) ;  /* 0xfffffffc00fc7947 */ /* 0x000fc0000383ffff */
[----:B------:R-:W-:-:S00]  /*d440*/  NOP ;  /* 0x0000000000007918 */ /* 0x000fc00000000000 */
        /* <DEDUP_REMOVED lines=11> */
.L_x_352:


//--------------------- .nv.global.init           --------------------------
	.section	.nv.global.init,"aw",@progbits
.nv.global.init:
	.type		$str$22,@object
	.size		$str$22,($str$23 - $str$22)
$str$22:
        /*0000*/ 	.byte	0x6b, 0x5f, 0x74, 0x69, 0x6c, 0x65, 0x5f, 0x63, 0x6f, 0x75, 0x6e, 0x74, 0x20, 0x3e, 0x3d, 0x20
        /*0010*/ 	.byte	0x31, 0x00
	.type		$str$23,@object
	.size		$str$23,(__unnamed_1 - $str$23)
$str$23:
        /*0012*/ 	.byte	0x2f, 0x74, 0x6d, 0x70, 0x2f, 0x63, 0x75, 0x74, 0x6c, 0x61, 0x73, 0x73, 0x5f, 0x73, 0x77, 0x65
        /*0022*/ 	.byte	0x65, 0x70, 0x5f, 0x73, 0x72, 0x63, 0x2f, 0x69, 0x6e, 0x63, 0x6c, 0x75, 0x64, 0x65, 0x2f, 0x63
        /*0032*/ 	.byte	0x75, 0x74, 0x6c, 0x61, 0x73, 0x73, 0x2f, 0x67, 0x65, 0x6d, 0x6d, 0x2f, 0x63, 0x6f, 0x6c, 0x6c
        /*0042*/ 	.byte	0x65, 0x63, 0x74, 0x69, 0x76, 0x65, 0x2f, 0x73, 0x6d, 0x39, 0x30, 0x5f, 0x6d, 0x6d, 0x61, 0x5f
        /*0052*/ 	.byte	0x74, 0x6d, 0x61, 0x5f, 0x67, 0x6d, 0x6d, 0x61, 0x5f, 0x73, 0x73, 0x5f, 0x77, 0x61, 0x72, 0x70
        /*0062*/ 	.byte	0x73, 0x70, 0x65, 0x63, 0x69, 0x61, 0x6c, 0x69, 0x7a, 0x65, 0x64, 0x2e, 0x68, 0x70, 0x70, 0x00
	.type		__unnamed_1,@object
	.size		__unnamed_1,(.L_0 - __unnamed_1)
__unnamed_1:
        /*0072*/ 	.byte	0x76, 0x6f, 0x69, 0x64, 0x20, 0x63, 0x75, 0x74, 0x6c, 0x61, 0x73, 0x73, 0x3a, 0x3a, 0x67, 0x65
        /* <DEDUP_REMOVED lines=180> */
        /*0bc2*/ 	.byte	0x3a, 0x3a, 0x69, 0x64, 0x65, 0x6e, 0x74, 0x69, 0x74, 0x79, 0x5d, 0x00
.L_0:


//--------------------- .nv.shared._ZN7cutlass13device_kernelINS_4gemm6kernel13GemmUniversalIN4cute5tupleIJiiiiEEENS1_10collective13CollectiveMmaINS1_34MainloopSm90TmaGmmaWarpSpecializedILi23ENS5_IJNS4_1CILi2EEENSA_ILi1EEESC_EEENS1_32KernelTmaWarpSpecializedPingpongEEENS5_IJNSA_ILi64EEENSA_ILi240EEENSA_ILi16EEEEEENS_10bfloat16_tENS5_IJlSC_lEEESK_SL_NS4_8TiledMMAINS4_8MMA_AtomIJNS4_4SM904GMMA27MMA_64x16x16_F32BF16BF16_SSILNSP_5MajorE0ELSR_0ELNSP_7ScaleInE1ELSS_1EEEEEENS4_6LayoutINS5_IJSC_SC_SC_EEENS5_IJNSA_ILi0EEESX_SX_EEEEENS5_IJNS4_10UnderscoreES10_S10_EEEEENS4_13SM90_TMA_LOADENS4_14ComposedLayoutINS4_7SwizzleILi1ELi4ELi3EEENS4_18smem_ptr_flag_bitsILi16EEENSV_INS5_IJNSA_ILi8EEESI_EEENS5_IJSI_SC_EEEEEEEvNS4_8identityENS4_23SM90_TMA_LOAD_MULTICASTES1D_vS1E_EENS_8epilogue10collective6detail29Sm90TmaWarpSpecializedAdapterINS1I_15DefaultEpilogueISK_SL_SL_NS1H_6thread17LinearCombinationISK_Li1EffLNS1M_9ScaleType4KindE0ELNS_15FloatRoundStyleE2ESK_EENS1_15EpilogueDefaultEEEEEvvEEEEvNT_6ParamsE --------------------------
	.section	.nv.shared._ZN7cutlass13device_kernelINS_4gemm6kernel13GemmUniversalIN4cute5tupleIJiiiiEEENS1_10collective13CollectiveMmaINS1_34MainloopSm90TmaGmmaWarpSpecializedILi23ENS5_IJNS4_1CILi2EEENSA_ILi1EEESC_EEENS1_32KernelTmaWarpSpecializedPingpongEEENS5_IJNSA_ILi64EEENSA_ILi240EEENSA_ILi16EEEEEENS_10bfloat16_tENS5_IJlSC_lEEESK_SL_NS4_8TiledMMAINS4_8MMA_AtomIJNS4_4SM904GMMA27MMA_64x16x16_F32BF16BF16_SSILNSP_5MajorE0ELSR_0ELNSP_7ScaleInE1ELSS_1EEEEEENS4_6LayoutINS5_IJSC_SC_SC_EEENS5_IJNSA_ILi0EEESX_SX_EEEEENS5_IJNS4_10UnderscoreES10_S10_EEEEENS4_13SM90_TMA_LOADENS4_14ComposedLayoutINS4_7SwizzleILi1ELi4ELi3EEENS4_18smem_ptr_flag_bitsILi16EEENSV_INS5_IJNSA_ILi8EEESI_EEENS5_IJSI_SC_EEEEEEEvNS4_8identityENS4_23SM90_TMA_LOAD_MULTICASTES1D_vS1E_EENS_8epilogue10collective6detail29Sm90TmaWarpSpecializedAdapterINS1I_15DefaultEpilogueISK_SL_SL_NS1H_6thread17LinearCombinationISK_Li1EffLNS1M_9ScaleType4KindE0ELNS_15FloatRoundStyleE2ESK_EENS1_15EpilogueDefaultEEEEEvvEEEEvNT_6ParamsE,"aw",@nobits
	.sectionflags	@""
	.align	16
	.zero		1024


//--------------------- .nv.shared.reserved.0     --------------------------
	.section	.nv.shared.reserved.0,"aw",@nobits
	.weak		__nv_reservedSMEM_offset_0_alias
	.size		__nv_reservedSMEM_offset_0_alias, 0, 0
	.other		__nv_reservedSMEM_offset_0_alias,@"STO_CUDA_RESERVED_SHARED STV_DEFAULT"
__nv_reservedSMEM_offset_0_alias:
	.zero		0


//--------------------- .nv.global                --------------------------
	.section	.nv.global,"aw",@nobits
.nv.global:
	.type		_ZN40_INTERNAL_0c1e0985_4_k_cu_2c644e98_158184cute1_E,@object
	.size		_ZN40_INTERNAL_0c1e0985_4_k_cu_2c644e98_158184cute1_E,(_ZN40_INTERNAL_0c1e0985_4_k_cu_2c644e98_158184cuda3std3__45__cpo6cbeginE - _ZN40_INTERNAL_0c1e0985_4_k_cu_2c644e98_158184cute1_E)
_ZN40_INTERNAL_0c1e0985_4_k_cu_2c644e98_158184cute1_E:
	.zero		1
	.type		_ZN40_INTERNAL_0c1e0985_4_k_cu_2c644e98_158184cuda3std3__45__cpo6cbeginE,@object
	.size		_ZN40_INTERNAL_0c1e0985_4_k_cu_2c644e98_158184cuda3std3__45__cpo6cbeginE,(_ZN40_INTERNAL_0c1e0985_4_k_cu_2c644e98_158184cuda3std3__48in_placeE - _ZN40_INTERNAL_0c1e0985_4_k_cu_2c644e98_158184cuda3std3__45__cpo6cbeginE)
_ZN40_INTERNAL_0c1e0985_4_k_cu_2c644e98_158184cuda3std3__45__cpo6cbeginE:
	.zero		1
	.type		_ZN40_INTERNAL_0c1e0985_4_k_cu_2c644e98_158184cuda3std3__48in_placeE,@object
	.size		_ZN40_INTERNAL_0c1e0985_4_k_cu_2c644e98_158184cuda3std3__48in_placeE,(_ZN40_INTERNAL_0c1e0985_4_k_cu_2c644e98_158184cuda3std6ranges3__45__cpo9iter_moveE - _ZN40_INTERNAL_0c1e0985_4_k_cu_2c644e98_158184cuda3std3__48in_placeE)
_ZN40_INTERNAL_0c1e0985_4_k_cu_2c644e98_158184cuda3std3__48in_placeE:
	.zero		1
	.type		_ZN40_INTERNAL_0c1e0985_4_k_cu_2c644e98_158184cuda3std6ranges3__45__cpo9iter_moveE,@object
	.size		_ZN40_INTERNAL_0c1e0985_4_k_cu_2c644e98_158184cuda3std6ranges3__45__cpo9iter_moveE,(_ZN40_INTERNAL_0c1e0985_4_k_cu_2c644e98_158184cuda3std3__45__cpo5beginE - _ZN40_INTERNAL_0c1e0985_4_k_cu_2c644e98_158184cuda3std6ranges3__45__cpo9iter_moveE)
_ZN40_INTERNAL_0c1e0985_4_k_cu_2c644e98_158184cuda3std6ranges3__45__cpo9iter_moveE:
	.zero		1
	.type		_ZN40_INTERNAL_0c1e0985_4_k_cu_2c644e98_158184cuda3std3__45__cpo5beginE,@object
	.size		_ZN40_INTERNAL_0c1e0985_4_k_cu_2c644e98_158184cuda3std3__45__cpo5beginE,(_ZN40_INTERNAL_0c1e0985_4_k_cu_2c644e98_158184cuda3std3__442_GLOBAL__N__0c1e0985_4_k_cu_2c644e98_158186ignoreE - _ZN40_INTERNAL_0c1e0985_4_k_cu_2c644e98_158184cuda3std3__45__cpo5beginE)
_ZN40_INTERNAL_0c1e0985_4_k_cu_2c644e98_158184cuda3std3__45__cpo5beginE:
	.zero		1
	.type		_ZN40_INTERNAL_0c1e0985_4_k_cu_2c644e98_158184cuda3std3__442_GLOBAL__N__0c1e0985_4_k_cu_2c644e98_158186ignoreE,@object
	.size		_ZN40_INTERNAL_0c1e0985_4_k_cu_2c644e98_158184cuda3std3__442_GLOBAL__N__0c1e0985_4_k_cu_2c644e98_158186ignoreE,(_ZN40_INTERNAL_0c1e0985_4_k_cu_2c644e98_158184cute7productE - _ZN40_INTERNAL_0c1e0985_4_k_cu_2c644e98_158184cuda3std3__442_GLOBAL__N__0c1e0985_4_k_cu_2c644e98_158186ignoreE)
_ZN40_INTERNAL_0c1e0985_4_k_cu_2c644e98_158184cuda3std3__442_GLOBAL__N__0c1e0985_4_k_cu_2c644e98_158186ignoreE:
	.zero		1
	.type		_ZN40_INTERNAL_0c1e0985_4_k_cu_2c644e98_158184cute7productE,@object
	.size		_ZN40_INTERNAL_0c1e0985_4_k_cu_2c644e98_158184cute7productE,(_ZN40_INTERNAL_0c1e0985_4_k_cu_2c644e98_158184cuda3std3__45__cpo3endE - _ZN40_INTERNAL_0c1e0985_4_k_cu_2c644e98_158184cute7productE)
_ZN40_INTERNAL_0c1e0985_4_k_cu_2c644e98_158184cute7productE:
	.zero		1
	.type		_ZN40_INTERNAL_0c1e0985_4_k_cu_2c644e98_158184cuda3std3__45__cpo3endE,@object
	.size		_ZN40_INTERNAL_0c1e0985_4_k_cu_2c644e98_158184cuda3std3__45__cpo3endE,(_ZN40_INTERNAL_0c1e0985_4_k_cu_2c644e98_158184cuda3std3__419piecewise_constructE - _ZN40_INTERNAL_0c1e0985_4_k_cu_2c644e98_158184cuda3std3__45__cpo3endE)
_ZN40_INTERNAL_0c1e0985_4_k_cu_2c644e98_158184cuda3std3__45__cpo3endE:
	.zero		1
	.type		_ZN40_INTERNAL_0c1e0985_4_k_cu_2c644e98_158184cuda3std3__419piecewise_constructE,@object
	.size		_ZN40_INTERNAL_0c1e0985_4_k_cu_2c644e98_158184cuda3std3__419piecewise_constructE,(_ZN40_INTERNAL_0c1e0985_4_k_cu_2c644e98_158184cuda3std3__45__cpo4cendE - _ZN40_INTERNAL_0c1e0985_4_k_cu_2c644e98_158184cuda3std3__419piecewise_constructE)
_ZN40_INTERNAL_0c1e0985_4_k_cu_2c644e98_158184cuda3std3__419piecewise_constructE:
	.zero		1
	.type		_ZN40_INTERNAL_0c1e0985_4_k_cu_2c644e98_158184cuda3std3__45__cpo4cendE,@object
	.size		_ZN40_INTERNAL_0c1e0985_4_k_cu_2c644e98_158184cuda3std3__45__cpo4cendE,(_ZN40_INTERNAL_0c1e0985_4_k_cu_2c644e98_158184cuda3std6ranges3__45__cpo4swapE - _ZN40_INTERNAL_0c1e0985_4_k_cu_2c644e98_158184cuda3std3__45__cpo4cendE)
_ZN40_INTERNAL_0c1e0985_4_k_cu_2c644e98_158184cuda3std3__45__cpo4cendE:
	.zero		1
	.type		_ZN40_INTERNAL_0c1e0985_4_k_cu_2c644e98_158184cuda3std6ranges3__45__cpo4swapE,@object
	.size		_ZN40_INTERNAL_0c1e0985_4_k_cu_2c644e98_158184cuda3std6ranges3__45__cpo4swapE,(.L_8 - _ZN40_INTERNAL_0c1e0985_4_k_cu_2c644e98_158184cuda3std6ranges3__45__cpo4swapE)
_ZN40_INTERNAL_0c1e0985_4_k_cu_2c644e98_158184cuda3std6ranges3__45__cpo4swapE:
	.zero		1
.L_8:


//--------------------- .nv.constant0._ZN7cutlass13device_kernelINS_4gemm6kernel13GemmUniversalIN4cute5tupleIJiiiiEEENS1_10collective13CollectiveMmaINS1_34MainloopSm90TmaGmmaWarpSpecializedILi23ENS5_IJNS4_1CILi2EEENSA_ILi1EEESC_EEENS1_32KernelTmaWarpSpecializedPingpongEEENS5_IJNSA_ILi64EEENSA_ILi240EEENSA_ILi16EEEEEENS_10bfloat16_tENS5_IJlSC_lEEESK_SL_NS4_8TiledMMAINS4_8MMA_AtomIJNS4_4SM904GMMA27MMA_64x16x16_F32BF16BF16_SSILNSP_5MajorE0ELSR_0ELNSP_7ScaleInE1ELSS_1EEEEEENS4_6LayoutINS5_IJSC_SC_SC_EEENS5_IJNSA_ILi0EEESX_SX_EEEEENS5_IJNS4_10UnderscoreES10_S10_EEEEENS4_13SM90_TMA_LOADENS4_14ComposedLayoutINS4_7SwizzleILi1ELi4ELi3EEENS4_18smem_ptr_flag_bitsILi16EEENSV_INS5_IJNSA_ILi8EEESI_EEENS5_IJSI_SC_EEEEEEEvNS4_8identityENS4_23SM90_TMA_LOAD_MULTICASTES1D_vS1E_EENS_8epilogue10collective6detail29Sm90TmaWarpSpecializedAdapterINS1I_15DefaultEpilogueISK_SL_SL_NS1H_6thread17LinearCombinationISK_Li1EffLNS1M_9ScaleType4KindE0ELNS_15FloatRoundStyleE2ESK_EENS1_15EpilogueDefaultEEEEEvvEEEEvNT_6ParamsE --------------------------
	.section	.nv.constant0._ZN7cutlass13device_kernelINS_4gemm6kernel13GemmUniversalIN4cute5tupleIJiiiiEEENS1_10collective13CollectiveMmaINS1_34MainloopSm90TmaGmmaWarpSpecializedILi23ENS5_IJNS4_1CILi2EEENSA_ILi1EEESC_EEENS1_32KernelTmaWarpSpecializedPingpongEEENS5_IJNSA_ILi64EEENSA_ILi240EEENSA_ILi16EEEEEENS_10bfloat16_tENS5_IJlSC_lEEESK_SL_NS4_8TiledMMAINS4_8MMA_AtomIJNS4_4SM904GMMA27MMA_64x16x16_F32BF16BF16_SSILNSP_5MajorE0ELSR_0ELNSP_7ScaleInE1ELSS_1EEEEEENS4_6LayoutINS5_IJSC_SC_SC_EEENS5_IJNSA_ILi0EEESX_SX_EEEEENS5_IJNS4_10UnderscoreES10_S10_EEEEENS4_13SM90_TMA_LOADENS4_14ComposedLayoutINS4_7SwizzleILi1ELi4ELi3EEENS4_18smem_ptr_flag_bitsILi16EEENSV_INS5_IJNSA_ILi8EEESI_EEENS5_IJSI_SC_EEEEEEEvNS4_8identityENS4_23SM90_TMA_LOAD_MULTICASTES1D_vS1E_EENS_8epilogue10collective6detail29Sm90TmaWarpSpecializedAdapterINS1I_15DefaultEpilogueISK_SL_SL_NS1H_6thread17LinearCombinationISK_Li1EffLNS1M_9ScaleType4KindE0ELNS_15FloatRoundStyleE2ESK_EENS1_15EpilogueDefaultEEEEEvvEEEEvNT_6ParamsE,"a",@progbits
	.sectionflags	@""
	.align	4
.nv.constant0._ZN7cutlass13device_kernelINS_4gemm6kernel13GemmUniversalIN4cute5tupleIJiiiiEEENS1_10collective13CollectiveMmaINS1_34MainloopSm90TmaGmmaWarpSpecializedILi23ENS5_IJNS4_1CILi2EEENSA_ILi1EEESC_EEENS1_32KernelTmaWarpSpecializedPingpongEEENS5_IJNSA_ILi64EEENSA_ILi240EEENSA_ILi16EEEEEENS_10bfloat16_tENS5_IJlSC_lEEESK_SL_NS4_8TiledMMAINS4_8MMA_AtomIJNS4_4SM904GMMA27MMA_64x16x16_F32BF16BF16_SSILNSP_5MajorE0ELSR_0ELNSP_7ScaleInE1ELSS_1EEEEEENS4_6LayoutINS5_IJSC_SC_SC_EEENS5_IJNSA_ILi0EEESX_SX_EEEEENS5_IJNS4_10UnderscoreES10_S10_EEEEENS4_13SM90_TMA_LOADENS4_14ComposedLayoutINS4_7SwizzleILi1ELi4ELi3EEENS4_18smem_ptr_flag_bitsILi16EEENSV_INS5_IJNSA_ILi8EEESI_EEENS5_IJSI_SC_EEEEEEEvNS4_8identityENS4_23SM90_TMA_LOAD_MULTICASTES1D_vS1E_EENS_8epilogue10collective6detail29Sm90TmaWarpSpecializedAdapterINS1I_15DefaultEpilogueISK_SL_SL_NS1H_6thread17LinearCombinationISK_Li1EffLNS1M_9ScaleType4KindE0ELNS_15FloatRoundStyleE2ESK_EENS1_15EpilogueDefaultEEEEEvvEEEEvNT_6ParamsE:
	.zero		1664


//--------------------- SYMBOLS --------------------------

	.type		.nv.reservedSmem.offset0,@object
	.size		.nv.reservedSmem.offset0,0x4
	.type		__assertfail,@function
